//
// Generated by NVIDIA NVVM Compiler
//
// Compiler Build ID: CL-36424714
// Cuda compilation tools, release 13.0, V13.0.88
// Based on NVVM 20.0.0
//

.version 9.0
.target sm_100
.address_size 64

	// .globl	_Z36voxel_sampling_idx_binary_gpu_kerneliiiiffffffiibPKfPKxPKiS0_S4_PiS5_S5_S5_S5_

.visible .entry _Z36voxel_sampling_idx_binary_gpu_kerneliiiiffffffiibPKfPKxPKiS0_S4_PiS5_S5_S5_S5_(
	.param .u32 _Z36voxel_sampling_idx_binary_gpu_kerneliiiiffffffiibPKfPKxPKiS0_S4_PiS5_S5_S5_S5__param_0,
	.param .u32 _Z36voxel_sampling_idx_binary_gpu_kerneliiiiffffffiibPKfPKxPKiS0_S4_PiS5_S5_S5_S5__param_1,
	.param .u32 _Z36voxel_sampling_idx_binary_gpu_kerneliiiiffffffiibPKfPKxPKiS0_S4_PiS5_S5_S5_S5__param_2,
	.param .u32 _Z36voxel_sampling_idx_binary_gpu_kerneliiiiffffffiibPKfPKxPKiS0_S4_PiS5_S5_S5_S5__param_3,
	.param .f32 _Z36voxel_sampling_idx_binary_gpu_kerneliiiiffffffiibPKfPKxPKiS0_S4_PiS5_S5_S5_S5__param_4,
	.param .f32 _Z36voxel_sampling_idx_binary_gpu_kerneliiiiffffffiibPKfPKxPKiS0_S4_PiS5_S5_S5_S5__param_5,
	.param .f32 _Z36voxel_sampling_idx_binary_gpu_kerneliiiiffffffiibPKfPKxPKiS0_S4_PiS5_S5_S5_S5__param_6,
	.param .f32 _Z36voxel_sampling_idx_binary_gpu_kerneliiiiffffffiibPKfPKxPKiS0_S4_PiS5_S5_S5_S5__param_7,
	.param .f32 _Z36voxel_sampling_idx_binary_gpu_kerneliiiiffffffiibPKfPKxPKiS0_S4_PiS5_S5_S5_S5__param_8,
	.param .f32 _Z36voxel_sampling_idx_binary_gpu_kerneliiiiffffffiibPKfPKxPKiS0_S4_PiS5_S5_S5_S5__param_9,
	.param .u32 _Z36voxel_sampling_idx_binary_gpu_kerneliiiiffffffiibPKfPKxPKiS0_S4_PiS5_S5_S5_S5__param_10,
	.param .u32 _Z36voxel_sampling_idx_binary_gpu_kerneliiiiffffffiibPKfPKxPKiS0_S4_PiS5_S5_S5_S5__param_11,
	.param .u8 _Z36voxel_sampling_idx_binary_gpu_kerneliiiiffffffiibPKfPKxPKiS0_S4_PiS5_S5_S5_S5__param_12,
	.param .u64 .ptr .align 1 _Z36voxel_sampling_idx_binary_gpu_kerneliiiiffffffiibPKfPKxPKiS0_S4_PiS5_S5_S5_S5__param_13,
	.param .u64 .ptr .align 1 _Z36voxel_sampling_idx_binary_gpu_kerneliiiiffffffiibPKfPKxPKiS0_S4_PiS5_S5_S5_S5__param_14,
	.param .u64 .ptr .align 1 _Z36voxel_sampling_idx_binary_gpu_kerneliiiiffffffiibPKfPKxPKiS0_S4_PiS5_S5_S5_S5__param_15,
	.param .u64 .ptr .align 1 _Z36voxel_sampling_idx_binary_gpu_kerneliiiiffffffiibPKfPKxPKiS0_S4_PiS5_S5_S5_S5__param_16,
	.param .u64 .ptr .align 1 _Z36voxel_sampling_idx_binary_gpu_kerneliiiiffffffiibPKfPKxPKiS0_S4_PiS5_S5_S5_S5__param_17,
	.param .u64 .ptr .align 1 _Z36voxel_sampling_idx_binary_gpu_kerneliiiiffffffiibPKfPKxPKiS0_S4_PiS5_S5_S5_S5__param_18,
	.param .u64 .ptr .align 1 _Z36voxel_sampling_idx_binary_gpu_kerneliiiiffffffiibPKfPKxPKiS0_S4_PiS5_S5_S5_S5__param_19,
	.param .u64 .ptr .align 1 _Z36voxel_sampling_idx_binary_gpu_kerneliiiiffffffiibPKfPKxPKiS0_S4_PiS5_S5_S5_S5__param_20,
	.param .u64 .ptr .align 1 _Z36voxel_sampling_idx_binary_gpu_kerneliiiiffffffiibPKfPKxPKiS0_S4_PiS5_S5_S5_S5__param_21,
	.param .u64 .ptr .align 1 _Z36voxel_sampling_idx_binary_gpu_kerneliiiiffffffiibPKfPKxPKiS0_S4_PiS5_S5_S5_S5__param_22
)
{
	.reg .pred 	%p<57>;
	.reg .b16 	%rs<2>;
	.reg .b32 	%r<171>;
	.reg .b32 	%f<51>;
	.reg .b64 	%rd<65>;
	.reg .b64 	%fd<34>;

	ld.param.u32 	%r77, [_Z36voxel_sampling_idx_binary_gpu_kerneliiiiffffffiibPKfPKxPKiS0_S4_PiS5_S5_S5_S5__param_0];
	ld.param.u32 	%r81, [_Z36voxel_sampling_idx_binary_gpu_kerneliiiiffffffiibPKfPKxPKiS0_S4_PiS5_S5_S5_S5__param_1];
	ld.param.u32 	%r82, [_Z36voxel_sampling_idx_binary_gpu_kerneliiiiffffffiibPKfPKxPKiS0_S4_PiS5_S5_S5_S5__param_2];
	ld.param.u32 	%r78, [_Z36voxel_sampling_idx_binary_gpu_kerneliiiiffffffiibPKfPKxPKiS0_S4_PiS5_S5_S5_S5__param_3];
	ld.param.f32 	%f10, [_Z36voxel_sampling_idx_binary_gpu_kerneliiiiffffffiibPKfPKxPKiS0_S4_PiS5_S5_S5_S5__param_4];
	ld.param.f32 	%f11, [_Z36voxel_sampling_idx_binary_gpu_kerneliiiiffffffiibPKfPKxPKiS0_S4_PiS5_S5_S5_S5__param_5];
	ld.param.f32 	%f12, [_Z36voxel_sampling_idx_binary_gpu_kerneliiiiffffffiibPKfPKxPKiS0_S4_PiS5_S5_S5_S5__param_6];
	ld.param.f32 	%f13, [_Z36voxel_sampling_idx_binary_gpu_kerneliiiiffffffiibPKfPKxPKiS0_S4_PiS5_S5_S5_S5__param_7];
	ld.param.f32 	%f14, [_Z36voxel_sampling_idx_binary_gpu_kerneliiiiffffffiibPKfPKxPKiS0_S4_PiS5_S5_S5_S5__param_8];
	ld.param.f32 	%f15, [_Z36voxel_sampling_idx_binary_gpu_kerneliiiiffffffiibPKfPKxPKiS0_S4_PiS5_S5_S5_S5__param_9];
	ld.param.u32 	%r79, [_Z36voxel_sampling_idx_binary_gpu_kerneliiiiffffffiibPKfPKxPKiS0_S4_PiS5_S5_S5_S5__param_10];
	ld.param.u32 	%r80, [_Z36voxel_sampling_idx_binary_gpu_kerneliiiiffffffiibPKfPKxPKiS0_S4_PiS5_S5_S5_S5__param_11];
	ld.param.s8 	%rs1, [_Z36voxel_sampling_idx_binary_gpu_kerneliiiiffffffiibPKfPKxPKiS0_S4_PiS5_S5_S5_S5__param_12];
	ld.param.u64 	%rd15, [_Z36voxel_sampling_idx_binary_gpu_kerneliiiiffffffiibPKfPKxPKiS0_S4_PiS5_S5_S5_S5__param_13];
	ld.param.u64 	%rd23, [_Z36voxel_sampling_idx_binary_gpu_kerneliiiiffffffiibPKfPKxPKiS0_S4_PiS5_S5_S5_S5__param_14];
	ld.param.u64 	%rd16, [_Z36voxel_sampling_idx_binary_gpu_kerneliiiiffffffiibPKfPKxPKiS0_S4_PiS5_S5_S5_S5__param_15];
	ld.param.u64 	%rd17, [_Z36voxel_sampling_idx_binary_gpu_kerneliiiiffffffiibPKfPKxPKiS0_S4_PiS5_S5_S5_S5__param_16];
	ld.param.u64 	%rd24, [_Z36voxel_sampling_idx_binary_gpu_kerneliiiiffffffiibPKfPKxPKiS0_S4_PiS5_S5_S5_S5__param_20];
	ld.param.u64 	%rd21, [_Z36voxel_sampling_idx_binary_gpu_kerneliiiiffffffiibPKfPKxPKiS0_S4_PiS5_S5_S5_S5__param_21];
	ld.param.u64 	%rd22, [_Z36voxel_sampling_idx_binary_gpu_kerneliiiiffffffiibPKfPKxPKiS0_S4_PiS5_S5_S5_S5__param_22];
	cvta.to.global.u64 	%rd1, %rd24;
	cvta.to.global.u64 	%rd2, %rd23;
	mul.lo.s32 	%r83, %r81, %r77;
	min.s32 	%r84, %r83, %r82;
	setp.lt.s32 	%p2, %r84, 1;
	@%p2 bra 	$L__BB0_56;
	mul.lo.s32 	%r1, %r78, %r78;
	mul.lo.s32 	%r2, %r1, %r78;
	div.rn.f32 	%f16, %f10, %f13;
	cvt.rzi.s32.f32 	%r3, %f16;
	div.rn.f32 	%f17, %f11, %f14;
	cvt.rzi.s32.f32 	%r4, %f17;
	mov.u32 	%r149, %ctaid.x;
	setp.ge.s32 	%p3, %r149, %r77;
	@%p3 bra 	$L__BB0_56;
	add.s32 	%r85, %r78, -1;
	shr.u32 	%r86, %r85, 31;
	add.s32 	%r87, %r85, %r86;
	shr.s32 	%r6, %r87, 1;
	mul.f32 	%f18, %f13, 0f3FC00000;
	mul.f32 	%f19, %f14, 0f3FC00000;
	mul.f32 	%f20, %f15, 0f3FC00000;
	div.rn.f32 	%f21, %f12, %f15;
	cvt.rzi.s32.f32 	%r88, %f21;
	mov.u32 	%r7, %tid.x;
	mov.u32 	%r8, %ntid.x;
	cvt.f64.f32 	%fd4, %f13;
	mul.f64 	%fd1, %fd4, 0d3FE0000000000000;
	cvt.f64.f32 	%fd5, %f14;
	mul.f64 	%fd2, %fd5, 0d3FE0000000000000;
	cvt.f64.f32 	%fd6, %f15;
	mul.f64 	%fd3, %fd6, 0d3FE0000000000000;
	add.s32 	%r9, %r88, -1;
	and.b32  	%r10, %r80, 7;
	add.s32 	%r11, %r10, -1;
	and.b32  	%r12, %r80, 3;
	min.s32 	%r89, %r2, %r80;
	setp.lt.s32 	%p1, %r89, 1;
	and.b32  	%r13, %r80, 2147483640;
	and.b32  	%r14, %r80, 1;
	neg.s32 	%r15, %r13;
	add.s64 	%rd3, %rd1, 16;
	cvta.to.global.u64 	%rd4, %rd17;
	cvta.to.global.u64 	%rd5, %rd16;
	cvta.to.global.u64 	%rd6, %rd15;
	cvta.to.global.u64 	%rd7, %rd21;
	cvta.to.global.u64 	%rd8, %rd22;
	mul.f32 	%f1, %f20, %f20;
	mul.f32 	%f2, %f19, %f19;
	mul.f32 	%f3, %f18, %f18;
$L__BB0_3:
	ld.param.u64 	%rd64, [_Z36voxel_sampling_idx_binary_gpu_kerneliiiiffffffiibPKfPKxPKiS0_S4_PiS5_S5_S5_S5__param_19];
	ld.param.u64 	%rd62, [_Z36voxel_sampling_idx_binary_gpu_kerneliiiiffffffiibPKfPKxPKiS0_S4_PiS5_S5_S5_S5__param_17];
	cvta.to.global.u64 	%rd25, %rd62;
	mul.wide.s32 	%rd26, %r149, 4;
	add.s64 	%rd9, %rd25, %rd26;
	ld.global.u32 	%r90, [%rd9];
	setp.ge.s32 	%p4, %r7, %r90;
	cvta.to.global.u64 	%rd27, %rd64;
	add.s64 	%rd10, %rd27, %rd26;
	@%p4 bra 	$L__BB0_20;
	@%p1 bra 	$L__BB0_20;
	mov.u32 	%r150, %r7;
$L__BB0_6:
	mov.b32 	%r151, 0;
$L__BB0_7:
	setp.lt.u32 	%p5, %r80, 8;
	ld.global.u32 	%r93, [%rd10];
	add.s32 	%r94, %r93, %r150;
	mad.lo.s32 	%r95, %r94, %r2, %r151;
	mul.lo.s32 	%r19, %r95, %r80;
	mov.b32 	%r155, 0;
	@%p5 bra 	$L__BB0_10;
	mov.u32 	%r152, %r19;
	mov.u32 	%r153, %r15;
$L__BB0_9:
	.pragma "nounroll";
	mul.wide.s32 	%rd28, %r152, 4;
	add.s64 	%rd29, %rd3, %rd28;
	mov.b32 	%r96, -1;
	st.global.u32 	[%rd29+-16], %r96;
	st.global.u32 	[%rd29+-12], %r96;
	st.global.u32 	[%rd29+-8], %r96;
	st.global.u32 	[%rd29+-4], %r96;
	st.global.u32 	[%rd29], %r96;
	st.global.u32 	[%rd29+4], %r96;
	st.global.u32 	[%rd29+8], %r96;
	st.global.u32 	[%rd29+12], %r96;
	add.s32 	%r153, %r153, 8;
	add.s32 	%r152, %r152, 8;
	setp.ne.s32 	%p6, %r153, 0;
	mov.u32 	%r155, %r13;
	@%p6 bra 	$L__BB0_9;
$L__BB0_10:
	setp.eq.s32 	%p7, %r10, 0;
	@%p7 bra 	$L__BB0_18;
	setp.lt.u32 	%p8, %r11, 3;
	@%p8 bra 	$L__BB0_13;
	add.s32 	%r97, %r155, %r19;
	mul.wide.s32 	%rd30, %r97, 4;
	add.s64 	%rd31, %rd1, %rd30;
	mov.b32 	%r98, -1;
	st.global.u32 	[%rd31], %r98;
	st.global.u32 	[%rd31+4], %r98;
	st.global.u32 	[%rd31+8], %r98;
	st.global.u32 	[%rd31+12], %r98;
	add.s32 	%r155, %r155, 4;
$L__BB0_13:
	setp.eq.s32 	%p9, %r12, 0;
	@%p9 bra 	$L__BB0_18;
	setp.eq.s32 	%p10, %r12, 1;
	@%p10 bra 	$L__BB0_16;
	add.s32 	%r99, %r155, %r19;
	mul.wide.s32 	%rd32, %r99, 4;
	add.s64 	%rd33, %rd1, %rd32;
	mov.b32 	%r100, -1;
	st.global.u32 	[%rd33], %r100;
	st.global.u32 	[%rd33+4], %r100;
	add.s32 	%r155, %r155, 2;
$L__BB0_16:
	setp.eq.s32 	%p11, %r14, 0;
	@%p11 bra 	$L__BB0_18;
	add.s32 	%r101, %r155, %r19;
	mul.wide.s32 	%rd34, %r101, 4;
	add.s64 	%rd35, %rd1, %rd34;
	mov.b32 	%r102, -1;
	st.global.u32 	[%rd35], %r102;
$L__BB0_18:
	add.s32 	%r151, %r151, 1;
	setp.ne.s32 	%p12, %r151, %r2;
	@%p12 bra 	$L__BB0_7;
	add.s32 	%r150, %r150, %r8;
	ld.global.u32 	%r103, [%rd9];
	setp.lt.s32 	%p13, %r150, %r103;
	@%p13 bra 	$L__BB0_6;
$L__BB0_20:
	bar.sync 	0;
	ld.global.u32 	%r170, [%rd9];
	setp.ge.s32 	%p14, %r7, %r170;
	@%p14 bra 	$L__BB0_55;
	ld.param.u64 	%rd63, [_Z36voxel_sampling_idx_binary_gpu_kerneliiiiffffffiibPKfPKxPKiS0_S4_PiS5_S5_S5_S5__param_18];
	cvta.to.global.u64 	%rd36, %rd63;
	add.s64 	%rd11, %rd36, %rd26;
	add.s64 	%rd12, %rd5, %rd26;
	mov.u32 	%r158, %r7;
$L__BB0_22:
	ld.global.u32 	%r104, [%rd10];
	mul.lo.s32 	%r105, %r158, 3;
	mad.lo.s32 	%r106, %r104, 3, %r105;
	mul.wide.s32 	%rd38, %r106, 4;
	add.s64 	%rd39, %rd4, %rd38;
	ld.global.f32 	%f4, [%rd39];
	ld.global.f32 	%f5, [%rd39+4];
	ld.global.f32 	%f6, [%rd39+8];
	div.rn.f32 	%f22, %f4, %f13;
	cvt.rzi.s32.f32 	%r107, %f22;
	div.rn.f32 	%f23, %f5, %f14;
	cvt.rzi.s32.f32 	%r108, %f23;
	div.rn.f32 	%f24, %f6, %f15;
	cvt.rzi.s32.f32 	%r109, %f24;
	cvt.rn.f32.s32 	%f25, %r107;
	mul.f32 	%f26, %f13, %f25;
	cvt.f64.f32 	%fd7, %f26;
	add.f64 	%fd8, %fd1, %fd7;
	cvt.f64.f32 	%fd9, %f4;
	setp.gt.f64 	%p15, %fd8, %fd9;
	selp.b32 	%r110, -2, -1, %p15;
	add.s32 	%r111, %r110, %r107;
	selp.b32 	%r112, 1, 2, %p15;
	add.s32 	%r113, %r112, %r107;
	cvt.rn.f32.s32 	%f27, %r108;
	mul.f32 	%f28, %f14, %f27;
	cvt.f64.f32 	%fd10, %f28;
	add.f64 	%fd11, %fd2, %fd10;
	cvt.f64.f32 	%fd12, %f5;
	setp.gt.f64 	%p16, %fd11, %fd12;
	selp.b32 	%r114, -2, -1, %p16;
	add.s32 	%r34, %r114, %r108;
	selp.b32 	%r115, 1, 2, %p16;
	add.s32 	%r35, %r115, %r108;
	cvt.rn.f32.s32 	%f29, %r109;
	mul.f32 	%f30, %f15, %f29;
	cvt.f64.f32 	%fd13, %f30;
	add.f64 	%fd14, %fd3, %fd13;
	cvt.f64.f32 	%fd15, %f6;
	setp.gt.f64 	%p17, %fd14, %fd15;
	selp.b32 	%r116, -2, -1, %p17;
	add.s32 	%r36, %r116, %r109;
	selp.b32 	%r117, 1, 2, %p17;
	add.s32 	%r37, %r117, %r109;
	max.s32 	%r159, %r111, 0;
	add.s32 	%r118, %r3, -1;
	min.s32 	%r39, %r113, %r118;
	setp.gt.s32 	%p18, %r159, %r39;
	@%p18 bra 	$L__BB0_54;
	max.s32 	%r40, %r34, 0;
	add.s32 	%r119, %r4, -1;
	min.s32 	%r41, %r35, %r119;
	max.s32 	%r42, %r36, 0;
	min.s32 	%r43, %r37, %r9;
$L__BB0_24:
	setp.gt.s32 	%p19, %r40, %r41;
	@%p19 bra 	$L__BB0_52;
	mov.u32 	%r160, %r40;
$L__BB0_26:
	setp.gt.s32 	%p20, %r42, %r43;
	@%p20 bra 	$L__BB0_51;
	mov.u32 	%r161, %r42;
$L__BB0_28:
	mov.u32 	%r46, %r161;
	mad.lo.s32 	%r120, %r46, %r4, %r160;
	mad.lo.s32 	%r121, %r120, %r3, %r159;
	cvt.s64.s32 	%rd13, %r121;
	ld.global.u32 	%r47, [%rd11];
	ld.global.u32 	%r122, [%rd12];
	add.s32 	%r123, %r47, %r122;
	add.s32 	%r48, %r123, -1;
	mul.wide.s32 	%rd40, %r47, 8;
	add.s64 	%rd41, %rd2, %rd40;
	ld.global.u64 	%rd42, [%rd41];
	setp.gt.s64 	%p21, %rd42, %rd13;
	@%p21 bra 	$L__BB0_50;
	mul.wide.s32 	%rd43, %r48, 8;
	add.s64 	%rd44, %rd2, %rd43;
	ld.global.u64 	%rd45, [%rd44];
	setp.lt.s64 	%p22, %rd45, %rd13;
	setp.gt.s32 	%p23, %r47, %r48;
	or.pred  	%p24, %p22, %p23;
	@%p24 bra 	$L__BB0_50;
	mov.u32 	%r162, %r48;
	mov.u32 	%r163, %r47;
$L__BB0_31:
	sub.s32 	%r124, %r162, %r163;
	shr.u32 	%r125, %r124, 31;
	add.s32 	%r126, %r124, %r125;
	shr.s32 	%r127, %r126, 1;
	add.s32 	%r51, %r127, %r163;
	mul.wide.s32 	%rd46, %r51, 8;
	add.s64 	%rd47, %rd2, %rd46;
	ld.global.u64 	%rd14, [%rd47];
	setp.eq.s64 	%p25, %rd14, %rd13;
	@%p25 bra 	$L__BB0_33;
	setp.lt.s64 	%p26, %rd14, %rd13;
	add.s32 	%r128, %r51, 1;
	add.s32 	%r129, %r51, -1;
	selp.b32 	%r163, %r128, %r163, %p26;
	selp.b32 	%r162, %r162, %r129, %p26;
	setp.gt.s32 	%p27, %r163, %r162;
	@%p27 bra 	$L__BB0_50;
	bra.uni 	$L__BB0_31;
$L__BB0_33:
	setp.lt.s32 	%p28, %r51, 0;
	@%p28 bra 	$L__BB0_50;
	setp.lt.s32 	%p29, %r79, 1;
	setp.le.s32 	%p30, %r51, %r47;
	or.pred  	%p31, %p30, %p29;
	mov.u32 	%r166, %r51;
	@%p31 bra 	$L__BB0_39;
	mov.b32 	%r165, 0;
	mov.u32 	%r166, %r51;
$L__BB0_36:
	mul.wide.s32 	%rd48, %r166, 8;
	add.s64 	%rd49, %rd2, %rd48;
	ld.global.u64 	%rd50, [%rd49];
	setp.eq.s64 	%p32, %rd50, %rd13;
	@%p32 bra 	$L__BB0_38;
	add.s32 	%r166, %r166, 1;
	bra.uni 	$L__BB0_39;
$L__BB0_38:
	add.s32 	%r165, %r165, 1;
	add.s32 	%r166, %r166, -1;
	setp.gt.s32 	%p33, %r166, %r47;
	setp.lt.s32 	%p34, %r165, %r79;
	and.pred  	%p35, %p33, %p34;
	@%p35 bra 	$L__BB0_36;
$L__BB0_39:
	setp.ge.s32 	%p37, %r51, %r48;
	or.pred  	%p38, %p37, %p29;
	mov.u32 	%r168, %r51;
	@%p38 bra 	$L__BB0_44;
	mov.b32 	%r167, 0;
$L__BB0_41:
	add.s32 	%r61, %r167, %r51;
	mul.wide.u32 	%rd51, %r61, 8;
	add.s64 	%rd52, %rd2, %rd51;
	ld.global.u64 	%rd53, [%rd52];
	setp.eq.s64 	%p39, %rd53, %rd13;
	@%p39 bra 	$L__BB0_43;
	add.s32 	%r168, %r61, -1;
	bra.uni 	$L__BB0_44;
$L__BB0_43:
	add.s32 	%r167, %r167, 1;
	add.s32 	%r168, %r167, %r51;
	setp.lt.s32 	%p40, %r168, %r48;
	setp.lt.s32 	%p41, %r167, %r79;
	and.pred  	%p42, %p40, %p41;
	@%p42 bra 	$L__BB0_41;
$L__BB0_44:
	setp.gt.s32 	%p43, %r166, %r168;
	@%p43 bra 	$L__BB0_50;
$L__BB0_45:
	mov.u32 	%r66, %r166;
	mul.lo.s32 	%r132, %r66, 3;
	mul.wide.s32 	%rd54, %r132, 4;
	add.s64 	%rd55, %rd6, %rd54;
	ld.global.f32 	%f31, [%rd55];
	ld.global.f32 	%f32, [%rd55+4];
	ld.global.f32 	%f33, [%rd55+8];
	sub.f32 	%f34, %f31, %f4;
	add.f32 	%f7, %f34, 0f358637BD;
	sub.f32 	%f35, %f32, %f5;
	add.f32 	%f8, %f35, 0f358637BD;
	sub.f32 	%f36, %f33, %f6;
	add.f32 	%f9, %f36, 0f358637BD;
	mul.f32 	%f37, %f7, %f7;
	mul.f32 	%f38, %f8, %f8;
	mul.f32 	%f40, %f9, %f9;
	setp.geu.f32 	%p44, %f37, %f3;
	setp.geu.f32 	%p45, %f38, %f2;
	or.pred  	%p46, %p44, %p45;
	setp.geu.f32 	%p47, %f40, %f1;
	or.pred  	%p48, %p46, %p47;
	@%p48 bra 	$L__BB0_49;
	div.rn.f32 	%f42, %f7, %f13;
	cvt.f64.f32 	%fd16, %f42;
	abs.f32 	%f43, %f7;
	cvt.f64.f32 	%fd17, %f43;
	mul.f64 	%fd18, %fd17, 0d3FE0000000000000;
	cvt.f64.f32 	%fd19, %f7;
	div.rn.f64 	%fd20, %fd18, %fd19;
	add.f64 	%fd21, %fd20, %fd16;
	cvt.rn.f32.f64 	%f44, %fd21;
	cvt.rzi.s32.f32 	%r133, %f44;
	div.rn.f32 	%f45, %f8, %f14;
	cvt.f64.f32 	%fd22, %f45;
	abs.f32 	%f46, %f8;
	cvt.f64.f32 	%fd23, %f46;
	mul.f64 	%fd24, %fd23, 0d3FE0000000000000;
	cvt.f64.f32 	%fd25, %f8;
	div.rn.f64 	%fd26, %fd24, %fd25;
	add.f64 	%fd27, %fd26, %fd22;
	cvt.rn.f32.f64 	%f47, %fd27;
	cvt.rzi.s32.f32 	%r134, %f47;
	div.rn.f32 	%f48, %f9, %f15;
	cvt.f64.f32 	%fd28, %f48;
	abs.f32 	%f49, %f9;
	cvt.f64.f32 	%fd29, %f49;
	mul.f64 	%fd30, %fd29, 0d3FE0000000000000;
	cvt.f64.f32 	%fd31, %f9;
	div.rn.f64 	%fd32, %fd30, %fd31;
	add.f64 	%fd33, %fd32, %fd28;
	cvt.rn.f32.f64 	%f50, %fd33;
	cvt.rzi.s32.f32 	%r135, %f50;
	ld.global.u32 	%r136, [%rd10];
	add.s32 	%r137, %r136, %r158;
	add.s32 	%r138, %r133, %r6;
	add.s32 	%r139, %r134, %r6;
	add.s32 	%r140, %r135, %r6;
	mad.lo.s32 	%r141, %r138, %r1, %r140;
	mad.lo.s32 	%r142, %r139, %r78, %r141;
	mad.lo.s32 	%r67, %r137, %r2, %r142;
	mul.wide.s32 	%rd56, %r67, 4;
	add.s64 	%rd57, %rd7, %rd56;
	atom.global.add.u32 	%r68, [%rd57], 1;
	setp.ge.s32 	%p49, %r68, %r80;
	@%p49 bra 	$L__BB0_49;
	setp.eq.s16 	%p50, %rs1, 0;
	mad.lo.s32 	%r143, %r67, %r80, %r68;
	mul.wide.s32 	%rd58, %r143, 4;
	add.s64 	%rd59, %rd1, %rd58;
	st.global.u32 	[%rd59], %r66;
	@%p50 bra 	$L__BB0_49;
	ld.global.u32 	%r144, [%rd10];
	add.s32 	%r145, %r144, %r158;
	mul.wide.s32 	%rd60, %r145, 4;
	add.s64 	%rd61, %rd8, %rd60;
	ld.global.u32 	%r146, [%rd61];
	add.s32 	%r147, %r146, 1;
	st.global.u32 	[%rd61], %r147;
$L__BB0_49:
	add.s32 	%r166, %r66, 1;
	setp.ne.s32 	%p51, %r66, %r168;
	@%p51 bra 	$L__BB0_45;
$L__BB0_50:
	add.s32 	%r161, %r46, 1;
	setp.ne.s32 	%p52, %r46, %r43;
	@%p52 bra 	$L__BB0_28;
$L__BB0_51:
	add.s32 	%r71, %r160, 1;
	setp.ne.s32 	%p53, %r160, %r41;
	mov.u32 	%r160, %r71;
	@%p53 bra 	$L__BB0_26;
$L__BB0_52:
	add.s32 	%r72, %r159, 1;
	setp.ne.s32 	%p54, %r159, %r39;
	mov.u32 	%r159, %r72;
	@%p54 bra 	$L__BB0_24;
	ld.global.u32 	%r170, [%rd9];
$L__BB0_54:
	add.s32 	%r158, %r158, %r8;
	setp.lt.s32 	%p55, %r158, %r170;
	@%p55 bra 	$L__BB0_22;
$L__BB0_55:
	mov.u32 	%r148, %nctaid.x;
	add.s32 	%r149, %r149, %r148;
	setp.lt.s32 	%p56, %r149, %r77;
	@%p56 bra 	$L__BB0_3;
$L__BB0_56:
	ret;

}


// ===== COMPILED SASS (sm_100) =====

	.target	sm_100

	.elftype	@"ET_EXEC"


//--------------------- .note.nv.tkinfo           --------------------------
	.section	.note.nv.tkinfo,"",@"SHT_NOTE"
	.sectionflags	@"SHF_NOTE_NV_TKINFO"
	.tkinfo
        /*0018*/ 	.word	0x00000002
        /*0030*/ 	.string	""
        /*0030*/ 	.string	"ptxas"
        /*0030*/ 	.string	"Cuda compilation tools, release 13.0, V13.0.88"
        /*0030*/ 	.string	"Build cuda_13.0.r13.0/compiler.36424714_0"
        /*0030*/ 	.string	"-arch sm_100 -m 64 "



//--------------------- .note.nv.cuinfo           --------------------------
	.section	.note.nv.cuinfo,"",@"SHT_NOTE"
	.sectionflags	@"SHF_NOTE_NV_CUINFO"
        /*0018*/ 	.short	0x0002
        /*001a*/ 	.short	0x0064
        /*001c*/ 	.short	0x0082
	.zero		2


//--------------------- .nv.info                  --------------------------
	.section	.nv.info,"",@"SHT_CUDA_INFO"
	.align	4


	//----- nvinfo : EIATTR_REGCOUNT
	.align		4
        /*0000*/ 	.byte	0x04, 0x2f
        /*0002*/ 	.short	(.L_1 - .L_0)
	.align		4
.L_0:
        /*0004*/ 	.word	index@(_Z36voxel_sampling_idx_binary_gpu_kerneliiiiffffffiibPKfPKxPKiS0_S4_PiS5_S5_S5_S5_)
        /*0008*/ 	.word	0x00000042


	//----- nvinfo : EIATTR_FRAME_SIZE
	.align		4
.L_1:
        /*000c*/ 	.byte	0x04, 0x11
        /*000e*/ 	.short	(.L_3 - .L_2)
	.align		4
.L_2:
        /*0010*/ 	.word	index@($__internal_1_$__cuda_sm3x_div_rn_noftz_f32_slowpath)
        /*0014*/ 	.word	0x00000000


	//----- nvinfo : EIATTR_FRAME_SIZE
	.align		4
.L_3:
        /*0018*/ 	.byte	0x04, 0x11
        /*001a*/ 	.short	(.L_5 - .L_4)
	.align		4
.L_4:
        /*001c*/ 	.word	index@($__internal_0_$__cuda_sm20_div_rn_f64_full)
        /*0020*/ 	.word	0x00000000


	//----- nvinfo : EIATTR_FRAME_SIZE
	.align		4
.L_5:
        /*0024*/ 	.byte	0x04, 0x11
        /*0026*/ 	.short	(.L_7 - .L_6)
	.align		4
.L_6:
        /*0028*/ 	.word	index@(_Z36voxel_sampling_idx_binary_gpu_kerneliiiiffffffiibPKfPKxPKiS0_S4_PiS5_S5_S5_S5_)
        /*002c*/ 	.word	0x00000000


	//----- nvinfo : EIATTR_MIN_STACK_SIZE
	.align		4
.L_7:
        /*0030*/ 	.byte	0x04, 0x12
        /*0032*/ 	.short	(.L_9 - .L_8)
	.align		4
.L_8:
        /*0034*/ 	.word	index@(_Z36voxel_sampling_idx_binary_gpu_kerneliiiiffffffiibPKfPKxPKiS0_S4_PiS5_S5_S5_S5_)
        /*0038*/ 	.word	0x00000000
.L_9:


//--------------------- .nv.compat                --------------------------
	.section	.nv.compat,"",@"SHT_CUDA_COMPAT_INFO"
	.align	4
        /*0000*/ 	.byte	0x02, 0x09, 0x00, 0x00, 0x02, 0x02, 0x01, 0x00, 0x02, 0x05, 0x05, 0x00, 0x03, 0x07, 0x01, 0x01
        /*0010*/ 	.byte	0x02, 0x03, 0x00, 0x00, 0x02, 0x06, 0x01, 0x00, 0x04, 0x0b, 0x08, 0x00, 0x01, 0x00, 0x00, 0x00
        /*0020*/ 	.byte	0x00, 0x00, 0x00, 0x00


//--------------------- .nv.info._Z36voxel_sampling_idx_binary_gpu_kerneliiiiffffffiibPKfPKxPKiS0_S4_PiS5_S5_S5_S5_ --------------------------
	.section	.nv.info._Z36voxel_sampling_idx_binary_gpu_kerneliiiiffffffiibPKfPKxPKiS0_S4_PiS5_S5_S5_S5_,"",@"SHT_CUDA_INFO"
	.sectionflags	@""
	.align	4


	//----- nvinfo : EIATTR_CUDA_API_VERSION
	.align		4
        /*0000*/ 	.byte	0x04, 0x37
        /*0002*/ 	.short	(.L_11 - .L_10)
.L_10:
        /*0004*/ 	.word	0x00000082


	//----- nvinfo : EIATTR_KPARAM_INFO
	.align		4
.L_11:
        /*0008*/ 	.byte	0x04, 0x17
        /*000a*/ 	.short	(.L_13 - .L_12)
.L_12:
        /*000c*/ 	.word	0x00000000
        /*0010*/ 	.short	0x0016
        /*0012*/ 	.short	0x0080
        /*0014*/ 	.byte	0x00, 0xf5, 0x21, 0x00


	//----- nvinfo : EIATTR_KPARAM_INFO
	.align		4
.L_13:
        /*0018*/ 	.byte	0x04, 0x17
        /*001a*/ 	.short	(.L_15 - .L_14)
.L_14:
        /*001c*/ 	.word	0x00000000
        /*0020*/ 	.short	0x0015
        /*0022*/ 	.short	0x0078
        /*0024*/ 	.byte	0x00, 0xf5, 0x21, 0x00


	//----- nvinfo : EIATTR_KPARAM_INFO
	.align		4
.L_15:
        /*0028*/ 	.byte	0x04, 0x17
        /*002a*/ 	.short	(.L_17 - .L_16)
.L_16:
        /*002c*/ 	.word	0x00000000
        /*0030*/ 	.short	0x0014
        /*0032*/ 	.short	0x0070
        /*0034*/ 	.byte	0x00, 0xf5, 0x21, 0x00


	//----- nvinfo : EIATTR_KPARAM_INFO
	.align		4
.L_17:
        /*0038*/ 	.byte	0x04, 0x17
        /*003a*/ 	.short	(.L_19 - .L_18)
.L_18:
        /*003c*/ 	.word	0x00000000
        /*0040*/ 	.short	0x0013
        /*0042*/ 	.short	0x0068
        /*0044*/ 	.byte	0x00, 0xf5, 0x21, 0x00


	//----- nvinfo : EIATTR_KPARAM_INFO
	.align		4
.L_19:
        /*0048*/ 	.byte	0x04, 0x17
        /*004a*/ 	.short	(.L_21 - .L_20)
.L_20:
        /*004c*/ 	.word	0x00000000
        /*0050*/ 	.short	0x0012
        /*0052*/ 	.short	0x0060
        /*0054*/ 	.byte	0x00, 0xf5, 0x21, 0x00


	//----- nvinfo : EIATTR_KPARAM_INFO
	.align		4
.L_21:
        /*0058*/ 	.byte	0x04, 0x17
        /*005a*/ 	.short	(.L_23 - .L_22)
.L_22:
        /*005c*/ 	.word	0x00000000
        /*0060*/ 	.short	0x0011
        /*0062*/ 	.short	0x0058
        /*0064*/ 	.byte	0x00, 0xf5, 0x21, 0x00


	//----- nvinfo : EIATTR_KPARAM_INFO
	.align		4
.L_23:
        /*0068*/ 	.byte	0x04, 0x17
        /*006a*/ 	.short	(.L_25 - .L_24)
.L_24:
        /*006c*/ 	.word	0x00000000
        /*0070*/ 	.short	0x0010
        /*0072*/ 	.short	0x0050
        /*0074*/ 	.byte	0x00, 0xf5, 0x21, 0x00


	//----- nvinfo : EIATTR_KPARAM_INFO
	.align		4
.L_25:
        /*0078*/ 	.byte	0x04, 0x17
        /*007a*/ 	.short	(.L_27 - .L_26)
.L_26:
        /*007c*/ 	.word	0x00000000
        /*0080*/ 	.short	0x000f
        /*0082*/ 	.short	0x0048
        /*0084*/ 	.byte	0x00, 0xf5, 0x21, 0x00


	//----- nvinfo : EIATTR_KPARAM_INFO
	.align		4
.L_27:
        /*0088*/ 	.byte	0x04, 0x17
        /*008a*/ 	.short	(.L_29 - .L_28)
.L_28:
        /*008c*/ 	.word	0x00000000
        /*0090*/ 	.short	0x000e
        /*0092*/ 	.short	0x0040
        /*0094*/ 	.byte	0x00, 0xf5, 0x21, 0x00


	//----- nvinfo : EIATTR_KPARAM_INFO
	.align		4
.L_29:
        /*0098*/ 	.byte	0x04, 0x17
        /*009a*/ 	.short	(.L_31 - .L_30)
.L_30:
        /*009c*/ 	.word	0x00000000
        /*00a0*/ 	.short	0x000d
        /*00a2*/ 	.short	0x0038
        /*00a4*/ 	.byte	0x00, 0xf5, 0x21, 0x00


	//----- nvinfo : EIATTR_KPARAM_INFO
	.align		4
.L_31:
        /*00a8*/ 	.byte	0x04, 0x17
        /*00aa*/ 	.short	(.L_33 - .L_32)
.L_32:
        /*00ac*/ 	.word	0x00000000
        /*00b0*/ 	.short	0x000c
        /*00b2*/ 	.short	0x0030
        /*00b4*/ 	.byte	0x00, 0xf0, 0x05, 0x00


	//----- nvinfo : EIATTR_KPARAM_INFO
	.align		4
.L_33:
        /*00b8*/ 	.byte	0x04, 0x17
        /*00ba*/ 	.short	(.L_35 - .L_34)
.L_34:
        /*00bc*/ 	.word	0x00000000
        /*00c0*/ 	.short	0x000b
        /*00c2*/ 	.short	0x002c
        /*00c4*/ 	.byte	0x00, 0xf0, 0x11, 0x00


	//----- nvinfo : EIATTR_KPARAM_INFO
	.align		4
.L_35:
        /*00c8*/ 	.byte	0x04, 0x17
        /*00ca*/ 	.short	(.L_37 - .L_36)
.L_36:
        /*00cc*/ 	.word	0x00000000
        /*00d0*/ 	.short	0x000a
        /*00d2*/ 	.short	0x0028
        /*00d4*/ 	.byte	0x00, 0xf0, 0x11, 0x00


	//----- nvinfo : EIATTR_KPARAM_INFO
	.align		4
.L_37:
        /*00d8*/ 	.byte	0x04, 0x17
        /*00da*/ 	.short	(.L_39 - .L_38)
.L_38:
        /*00dc*/ 	.word	0x00000000
        /*00e0*/ 	.short	0x0009
        /*00e2*/ 	.short	0x0024
        /*00e4*/ 	.byte	0x00, 0xf0, 0x11, 0x00


	//----- nvinfo : EIATTR_KPARAM_INFO
	.align		4
.L_39:
        /*00e8*/ 	.byte	0x04, 0x17
        /*00ea*/ 	.short	(.L_41 - .L_40)
.L_40:
        /*00ec*/ 	.word	0x00000000
        /*00f0*/ 	.short	0x0008
        /*00f2*/ 	.short	0x0020
        /*00f4*/ 	.byte	0x00, 0xf0, 0x11, 0x00


	//----- nvinfo : EIATTR_KPARAM_INFO
	.align		4
.L_41:
        /*00f8*/ 	.byte	0x04, 0x17
        /*00fa*/ 	.short	(.L_43 - .L_42)
.L_42:
        /*00fc*/ 	.word	0x00000000
        /*0100*/ 	.short	0x0007
        /*0102*/ 	.short	0x001c
        /*0104*/ 	.byte	0x00, 0xf0, 0x11, 0x00


	//----- nvinfo : EIATTR_KPARAM_INFO
	.align		4
.L_43:
        /*0108*/ 	.byte	0x04, 0x17
        /*010a*/ 	.short	(.L_45 - .L_44)
.L_44:
        /*010c*/ 	.word	0x00000000
        /*0110*/ 	.short	0x0006
        /*0112*/ 	.short	0x0018
        /*0114*/ 	.byte	0x00, 0xf0, 0x11, 0x00


	//----- nvinfo : EIATTR_KPARAM_INFO
	.align		4
.L_45:
        /*0118*/ 	.byte	0x04, 0x17
        /*011a*/ 	.short	(.L_47 - .L_46)
.L_46:
        /*011c*/ 	.word	0x00000000
        /*0120*/ 	.short	0x0005
        /*0122*/ 	.short	0x0014
        /*0124*/ 	.byte	0x00, 0xf0, 0x11, 0x00


	//----- nvinfo : EIATTR_KPARAM_INFO
	.align		4
.L_47:
        /*0128*/ 	.byte	0x04, 0x17
        /*012a*/ 	.short	(.L_49 - .L_48)
.L_48:
        /*012c*/ 	.word	0x00000000
        /*0130*/ 	.short	0x0004
        /*0132*/ 	.short	0x0010
        /*0134*/ 	.byte	0x00, 0xf0, 0x11, 0x00


	//----- nvinfo : EIATTR_KPARAM_INFO
	.align		4
.L_49:
        /*0138*/ 	.byte	0x04, 0x17
        /*013a*/ 	.short	(.L_51 - .L_50)
.L_50:
        /*013c*/ 	.word	0x00000000
        /*0140*/ 	.short	0x0003
        /*0142*/ 	.short	0x000c
        /*0144*/ 	.byte	0x00, 0xf0, 0x11, 0x00


	//----- nvinfo : EIATTR_KPARAM_INFO
	.align		4
.L_51:
        /*0148*/ 	.byte	0x04, 0x17
        /*014a*/ 	.short	(.L_53 - .L_52)
.L_52:
        /*014c*/ 	.word	0x00000000
        /*0150*/ 	.short	0x0002
        /*0152*/ 	.short	0x0008
        /*0154*/ 	.byte	0x00, 0xf0, 0x11, 0x00


	//----- nvinfo : EIATTR_KPARAM_INFO
	.align		4
.L_53:
        /*0158*/ 	.byte	0x04, 0x17
        /*015a*/ 	.short	(.L_55 - .L_54)
.L_54:
        /*015c*/ 	.word	0x00000000
        /*0160*/ 	.short	0x0001
        /*0162*/ 	.short	0x0004
        /*0164*/ 	.byte	0x00, 0xf0, 0x11, 0x00


	//----- nvinfo : EIATTR_KPARAM_INFO
	.align		4
.L_55:
        /*0168*/ 	.byte	0x04, 0x17
        /*016a*/ 	.short	(.L_57 - .L_56)
.L_56:
        /*016c*/ 	.word	0x00000000
        /*0170*/ 	.short	0x0000
        /*0172*/ 	.short	0x0000
        /*0174*/ 	.byte	0x00, 0xf0, 0x11, 0x00


	//----- nvinfo : EIATTR_SPARSE_MMA_MASK
	.align		4
.L_57:
        /*0178*/ 	.byte	0x03, 0x50
        /*017a*/ 	.short	0x0000


	//----- nvinfo : EIATTR_MAXREG_COUNT
	.align		4
        /*017c*/ 	.byte	0x03, 0x1b
        /*017e*/ 	.short	0x00ff


	//----- nvinfo : EIATTR_NUM_BARRIERS
	.align		4
        /*0180*/ 	.byte	0x02, 0x4c
        /*0182*/ 	.byte	0x01
	.zero		1


	//----- nvinfo : EIATTR_MERCURY_ISA_VERSION
	.align		4
        /*0184*/ 	.byte	0x03, 0x5f
        /*0186*/ 	.short	0x0101


	//----- nvinfo : EIATTR_VRC_CTA_INIT_COUNT
	.align		4
        /*0188*/ 	.byte	0x02, 0x4a
	.zero		1
	.zero		1


	//----- nvinfo : EIATTR_EXIT_INSTR_OFFSETS
	.align		4
        /*018c*/ 	.byte	0x04, 0x1c
        /*018e*/ 	.short	(.L_59 - .L_58)


	//   ....[0]....
.L_58:
        /*0190*/ 	.word	0x00000060


	//   ....[1]....
        /*0194*/ 	.word	0x000002f0


	//   ....[2]....
        /*0198*/ 	.word	0x00002620


	//----- nvinfo : EIATTR_CRS_STACK_SIZE
	.align		4
.L_59:
        /*019c*/ 	.byte	0x04, 0x1e
        /*019e*/ 	.short	(.L_61 - .L_60)
.L_60:
        /*01a0*/ 	.word	0x00000000


	//----- nvinfo : EIATTR_CBANK_PARAM_SIZE
	.align		4
.L_61:
        /*01a4*/ 	.byte	0x03, 0x19
        /*01a6*/ 	.short	0x0088


	//----- nvinfo : EIATTR_PARAM_CBANK
	.align		4
        /*01a8*/ 	.byte	0x04, 0x0a
        /*01aa*/ 	.short	(.L_63 - .L_62)
	.align		4
.L_62:
        /*01ac*/ 	.word	index@(.nv.constant0._Z36voxel_sampling_idx_binary_gpu_kerneliiiiffffffiibPKfPKxPKiS0_S4_PiS5_S5_S5_S5_)
        /*01b0*/ 	.short	0x0380
        /*01b2*/ 	.short	0x0088


	//----- nvinfo : EIATTR_SW_WAR
	.align		4
.L_63:
        /*01b4*/ 	.byte	0x04, 0x36
        /*01b6*/ 	.short	(.L_65 - .L_64)
.L_64:
        /*01b8*/ 	.word	0x00000008
.L_65:


//--------------------- .nv.callgraph             --------------------------
	.section	.nv.callgraph,"",@"SHT_CUDA_CALLGRAPH"
	.align	4
	.sectionentsize	8
	.align		4
        /*0000*/ 	.word	0x00000000
	.align		4
        /*0004*/ 	.word	0xffffffff
	.align		4
        /*0008*/ 	.word	0x00000000
	.align		4
        /*000c*/ 	.word	0xfffffffe
	.align		4
        /*0010*/ 	.word	0x00000000
	.align		4
        /*0014*/ 	.word	0xfffffffd
	.align		4
        /*0018*/ 	.word	0x00000000
	.align		4
        /*001c*/ 	.word	0xfffffffc


//--------------------- .text._Z36voxel_sampling_idx_binary_gpu_kerneliiiiffffffiibPKfPKxPKiS0_S4_PiS5_S5_S5_S5_ --------------------------
	.section	.text._Z36voxel_sampling_idx_binary_gpu_kerneliiiiffffffiibPKfPKxPKiS0_S4_PiS5_S5_S5_S5_,"ax",@progbits
	.align	128
        .global         _Z36voxel_sampling_idx_binary_gpu_kerneliiiiffffffiibPKfPKxPKiS0_S4_PiS5_S5_S5_S5_
        .type           _Z36voxel_sampling_idx_binary_gpu_kerneliiiiffffffiibPKfPKxPKiS0_S4_PiS5_S5_S5_S5_,@function
        .size           _Z36voxel_sampling_idx_binary_gpu_kerneliiiiffffffiibPKfPKxPKiS0_S4_PiS5_S5_S5_S5_,(.L_x_78 - _Z36voxel_sampling_idx_binary_gpu_kerneliiiiffffffiibPKfPKxPKiS0_S4_PiS5_S5_S5_S5_)
        .other          _Z36voxel_sampling_idx_binary_gpu_kerneliiiiffffffiibPKfPKxPKiS0_S4_PiS5_S5_S5_S5_,@"STO_CUDA_ENTRY STV_DEFAULT"
_Z36voxel_sampling_idx_binary_gpu_kerneliiiiffffffiibPKfPKxPKiS0_S4_PiS5_S5_S5_S5_:
.text._Z36voxel_sampling_idx_binary_gpu_kerneliiiiffffffiibPKfPKxPKiS0_S4_PiS5_S5_S5_S5_:
[----:B------:R-:W-:Y:S08]  /*0000*/  LDC R1, c[0x0][0x37c] ;  /* 0x0000df00ff017b82 */ /* 0x000ff00000000800 */
[----:B------:R-:W0:Y:S01]  /*0010*/  LDC R0, c[0x0][0x388] ;  /* 0x0000e200ff007b82 */ /* 0x000e220000000800 */
[----:B------:R-:W1:Y:S02]  /*0020*/  LDCU.64 UR4, c[0x0][0x380] ;  /* 0x00007000ff0477ac */ /* 0x000e640008000a00 */
[----:B-1----:R-:W-:-:S06]  /*0030*/  UIMAD UR4, UR5, UR4, URZ ;  /* 0x00000004050472a4 */ /* 0x002fcc000f8e02ff */
[----:B0-----:R-:W-:-:S04]  /*0040*/  VIMNMX R0, PT, PT, R0, UR4, PT ;  /* 0x0000000400007c48 */ /* 0x001fc8000bfe0100 */
[----:B------:R-:W-:-:S13]  /*0050*/  ISETP.GE.AND P0, PT, R0, 0x1, PT ;  /* 0x000000010000780c */ /* 0x000fda0003f06270 */
[----:B------:R-:W-:Y:S05]  /*0060*/  @!P0 EXIT ;  /* 0x000000000000894d */ /* 0x000fea0003800000 */
[----:B------:R-:W0:Y:S01]  /*0070*/  LDC R4, c[0x0][0x39c] ;  /* 0x0000e700ff047b82 */ /* 0x000e220000000800 */
[----:B------:R-:W1:Y:S02]  /*0080*/  LDCU UR4, c[0x0][0x390] ;  /* 0x00007200ff0477ac */ /* 0x000e640008000800 */
[----:B-1----:R-:W-:Y:S01]  /*0090*/  IMAD.U32 R5, RZ, RZ, UR4 ;  /* 0x00000004ff057e24 */ /* 0x002fe2000f8e00ff */
[----:B0-----:R-:W0:Y:S08]  /*00a0*/  MUFU.RCP R0, R4 ;  /* 0x0000000400007308 */ /* 0x001e300000001000 */
[----:B------:R-:W1:Y:S01]  /*00b0*/  FCHK P0, R5, R4 ;  /* 0x0000000405007302 */ /* 0x000e620000000000 */
[----:B0-----:R-:W-:-:S04]  /*00c0*/  FFMA R3, R0, -R4, 1 ;  /* 0x3f80000000037423 */ /* 0x001fc80000000804 */
[----:B------:R-:W-:-:S04]  /*00d0*/  FFMA R0, R0, R3, R0 ;  /* 0x0000000300007223 */ /* 0x000fc80000000000 */
[----:B------:R-:W-:-:S04]  /*00e0*/  FFMA R3, R0, UR4, RZ ;  /* 0x0000000400037c23 */ /* 0x000fc800080000ff */
[----:B------:R-:W-:-:S04]  /*00f0*/  FFMA R2, R3, -R4, UR4 ;  /* 0x0000000403027e23 */ /* 0x000fc80008000804 */
[----:B------:R-:W-:Y:S01]  /*0100*/  FFMA R51, R0, R2, R3 ;  /* 0x0000000200337223 */ /* 0x000fe20000000003 */
[----:B-1----:R-:W-:Y:S06]  /*0110*/  @!P0 BRA `(.L_x_0) ;  /* 0x00000000001c8947 */ /* 0x002fec0003800000 */
[----:B------:R-:W0:Y:S01]  /*0120*/  LDCU UR4, c[0x0][0x390] ;  /* 0x00007200ff0477ac */ /* 0x000e220008000800 */
[----:B------:R-:W-:Y:S01]  /*0130*/  MOV R34, 0x180 ;  /* 0x0000018000227802 */ /* 0x000fe20000000f00 */
[----:B------:R-:W1:Y:S01]  /*0140*/  LDCU UR5, c[0x0][0x39c] ;  /* 0x00007380ff0577ac */ /* 0x000e620008000800 */
[----:B0-----:R-:W-:Y:S02]  /*0150*/  IMAD.U32 R32, RZ, RZ, UR4 ;  /* 0x00000004ff207e24 */ /* 0x001fe4000f8e00ff */
[----:B-1----:R-:W-:-:S07]  /*0160*/  IMAD.U32 R33, RZ, RZ, UR5 ;  /* 0x00000005ff217e24 */ /* 0x002fce000f8e00ff */
[----:B------:R-:W-:Y:S05]  /*0170*/  CALL.REL.NOINC `($__internal_1_$__cuda_sm3x_div_rn_noftz_f32_slowpath) ;  /* 0x0000002800a87944 */ /* 0x000fea0003c00000 */
[----:B------:R-:W-:-:S07]  /*0180*/  MOV R51, R42 ;  /* 0x0000002a00337202 */ /* 0x000fce0000000f00 */
.L_x_0:
[----:B------:R-:W0:Y:S01]  /*0190*/  LDC R4, c[0x0][0x3a0] ;  /* 0x0000e800ff047b82 */ /* 0x000e220000000800 */
[----:B------:R-:W1:Y:S01]  /*01a0*/  LDCU UR4, c[0x0][0x394] ;  /* 0x00007280ff0477ac */ /* 0x000e620008000800 */
[----:B------:R-:W-:Y:S01]  /*01b0*/  F2I.TRUNC.NTZ R51, R51 ;  /* 0x0000003300337305 */ /* 0x000fe2000020f100 */
[----:B-1----:R-:W-:-:S07]  /*01c0*/  IMAD.U32 R5, RZ, RZ, UR4 ;  /* 0x00000004ff057e24 */ /* 0x002fce000f8e00ff */
        /* <DEDUP_REMOVED lines=15> */
.L_x_1:
[----:B------:R-:W0:Y:S08]  /*02c0*/  S2UR UR4, SR_CTAID.X ;  /* 0x00000000000479c3 */ /* 0x000e300000002500 */
[----:B------:R-:W0:Y:S02]  /*02d0*/  LDC R0, c[0x0][0x380] ;  /* 0x0000e000ff007b82 */ /* 0x000e240000000800 */
[----:B0-----:R-:W-:-:S13]  /*02e0*/  ISETP.LE.AND P0, PT, R0, UR4, PT ;  /* 0x0000000400007c0c */ /* 0x001fda000bf03270 */
[----:B------:R-:W-:Y:S05]  /*02f0*/  @P0 EXIT ;  /* 0x000000000000094d */ /* 0x000fea0003800000 */
[----:B------:R-:W0:Y:S01]  /*0300*/  LDC.64 R6, c[0x0][0x3a0] ;  /* 0x0000e800ff067b82 */ /* 0x000e220000000a00 */
[----:B------:R-:W1:Y:S01]  /*0310*/  LDCU UR5, c[0x0][0x38c] ;  /* 0x00007180ff0577ac */ /* 0x000e620008000800 */
[----:B------:R-:W-:Y:S01]  /*0320*/  F2I.TRUNC.NTZ R49, R49 ;  /* 0x0000003100317305 */ /* 0x000fe2000020f100 */
[----:B------:R-:W-:-:S05]  /*0330*/  IMAD.U32 R48, RZ, RZ, UR4 ;  /* 0x00000004ff307e24 */ /* 0x000fca000f8e00ff */
[----:B------:R-:W2:Y:S01]  /*0340*/  LDC.64 R4, c[0x0][0x398] ;  /* 0x0000e600ff047b82 */ /* 0x000ea20000000a00 */
[----:B-1----:R-:W-:-:S04]  /*0350*/  UIMAD UR10, UR5, UR5, URZ ;  /* 0x00000005050a72a4 */ /* 0x002fc8000f8e02ff */
[----:B------:R-:W-:Y:S01]  /*0360*/  UIMAD UR5, UR10, UR5, URZ ;  /* 0x000000050a0572a4 */ /* 0x000fe2000f8e02ff */
[----:B0-----:R-:W0:Y:S01]  /*0370*/  MUFU.RCP R0, R7 ;  /* 0x0000000700007308 */ /* 0x001e220000001000 */
[----:B------:R-:W-:Y:S01]  /*0380*/  FMUL R46, R6, 1.5 ;  /* 0x3fc00000062e7820 */ /* 0x000fe20000400000 */
[----:B------:R-:W-:-:S06]  /*0390*/  FMUL R47, R7, 1.5 ;  /* 0x3fc00000072f7820 */ /* 0x000fcc0000400000 */
[----:B--2---:R-:W1:Y:S01]  /*03a0*/  FCHK P0, R4, R7 ;  /* 0x0000000704007302 */ /* 0x004e620000000000 */
[----:B------:R-:W-:Y:S01]  /*03b0*/  FMUL R44, R5, 1.5 ;  /* 0x3fc00000052c7820 */ /* 0x000fe20000400000 */
[----:B0-----:R-:W-:-:S04]  /*03c0*/  FFMA R3, R0, -R7, 1 ;  /* 0x3f80000000037423 */ /* 0x001fc80000000807 */
[----:B------:R-:W-:-:S04]  /*03d0*/  FFMA R3, R0, R3, R0 ;  /* 0x0000000300037223 */ /* 0x000fc80000000000 */
[----:B------:R-:W-:-:S04]  /*03e0*/  FFMA R0, R3, R4, RZ ;  /* 0x0000000403007223 */ /* 0x000fc800000000ff */
[----:B------:R-:W-:-:S04]  /*03f0*/  FFMA R2, R0, -R7, R4 ;  /* 0x8000000700027223 */ /* 0x000fc80000000004 */
        /* <DEDUP_REMOVED lines=9> */
.L_x_2:
[----:B------:R-:W0:Y:S01]  /*0490*/  LDC R16, c[0x0][0x3ac] ;  /* 0x0000eb00ff107b82 */ /* 0x000e220000000800 */
[----:B------:R-:W1:Y:S01]  /*04a0*/  LDCU UR4, c[0x0][0x38c] ;  /* 0x00007180ff0477ac */ /* 0x000e620008000800 */
[----:B------:R-:W2:Y:S01]  /*04b0*/  F2I.TRUNC.NTZ R0, R0 ;  /* 0x0000000000007305 */ /* 0x000ea2000020f100 */
[----:B------:R-:W-:Y:S01]  /*04c0*/  FMUL R47, R47, R47 ;  /* 0x0000002f2f2f7220 */ /* 0x000fe20000400000 */
[----:B------:R-:W-:Y:S01]  /*04d0*/  FMUL R46, R46, R46 ;  /* 0x0000002e2e2e7220 */ /* 0x000fe20000400000 */
[----:B------:R-:W3:Y:S01]  /*04e0*/  LDCU.64 UR8, c[0x0][0x3f0] ;  /* 0x00007e00ff0877ac */ /* 0x000ee20008000a00 */
[----:B------:R-:W-:Y:S01]  /*04f0*/  FMUL R44, R44, R44 ;  /* 0x0000002c2c2c7220 */ /* 0x000fe20000400000 */
[----:B------:R-:W4:Y:S01]  /*0500*/  LDCU.64 UR12, c[0x0][0x3a0] ;  /* 0x00007400ff0c77ac */ /* 0x000f220008000a00 */
[----:B------:R-:W5:Y:S01]  /*0510*/  LDCU UR6, c[0x0][0x39c] ;  /* 0x00007380ff0677ac */ /* 0x000f620008000800 */
[----:B--2---:R-:W-:Y:S01]  /*0520*/  VIADD R17, R0, 0xffffffff ;  /* 0xffffffff00117836 */ /* 0x004fe20000000000 */
[----:B-1----:R-:W-:-:S02]  /*0530*/  UIADD3 UR4, UPT, UPT, UR4, -0x1, URZ ;  /* 0xffffffff04047890 */ /* 0x002fc4000fffe0ff */
[----:B---3--:R-:W-:Y:S01]  /*0540*/  UIADD3 UR7, UP0, UPT, UR8, 0x10, URZ ;  /* 0x0000001008077890 */ /* 0x008fe2000ff1e0ff */
[C---:B0-----:R-:W-:Y:S01]  /*0550*/  LOP3.LUT R45, R16.reuse, 0x7ffffff8, RZ, 0xc0, !PT ;  /* 0x7ffffff8102d7812 */ /* 0x041fe200078ec0ff */
[----:B------:R-:W-:Y:S01]  /*0560*/  ULEA.HI UR4, UR4, UR4, URZ, 0x1 ;  /* 0x0000000404047291 */ /* 0x000fe2000f8f08ff */
[C---:B------:R-:W-:Y:S01]  /*0570*/  VIMNMX R2, PT, PT, R16.reuse, UR5, PT ;  /* 0x0000000510027c48 */ /* 0x040fe2000bfe0100 */
[----:B----4-:R-:W0:Y:S01]  /*0580*/  F2F.F64.F32 R30, UR12 ;  /* 0x0000000c001e7d10 */ /* 0x010e220008201800 */
[----:B------:R-:W-:Y:S01]  /*0590*/  LOP3.LUT R16, R16, 0x3, RZ, 0xc0, !PT ;  /* 0x0000000310107812 */ /* 0x000fe200078ec0ff */
[----:B------:R-:W-:Y:S01]  /*05a0*/  IMAD.MOV R15, RZ, RZ, -R45 ;  /* 0x000000ffff0f7224 */ /* 0x000fe200078e0a2d */
[----:B------:R-:W-:Y:S01]  /*05b0*/  ISETP.GE.AND P1, PT, R2, 0x1, PT ;  /* 0x000000010200780c */ /* 0x000fe20003f26270 */
[----:B------:R-:W-:Y:S01]  /*05c0*/  UIADD3.X UR8, UPT, UPT, URZ, UR9, URZ, UP0, !UPT ;  /* 0x00000009ff087290 */ /* 0x000fe200087fe4ff */
[----:B------:R-:W1:Y:S03]  /*05d0*/  LDCU UR9, c[0x0][0x360] ;  /* 0x00006c00ff0977ac */ /* 0x000e660008000800 */
[----:B------:R-:W2:Y:S01]  /*05e0*/  F2F.F64.F32 R28, UR13 ;  /* 0x0000000d001c7d10 */ /* 0x000ea20008201800 */
[----:B------:R-:W3:Y:S07]  /*05f0*/  LDCU.64 UR12, c[0x0][0x358] ;  /* 0x00006b00ff0c77ac */ /* 0x000eee0008000a00 */
[----:B-----5:R-:W4:Y:S01]  /*0600*/  F2F.F64.F32 R26, UR6 ;  /* 0x00000006001a7d10 */ /* 0x020f220008201800 */
[----:B0-----:R-:W-:-:S12]  /*0610*/  USHF.R.S32.HI UR6, URZ, 0x1, UR4 ;  /* 0x00000001ff067899 */ /* 0x001fd80008011404 */
.L_x_59:
[----:B0-----:R-:W0:Y:S01]  /*0620*/  LDC.64 R24, c[0x0][0x3d8] ;  /* 0x0000f600ff187b82 */ /* 0x001e220000000a00 */
[----:B------:R-:W5:Y:S07]  /*0630*/  S2R R14, SR_TID.X ;  /* 0x00000000000e7919 */ /* 0x000f6e0000002100 */
[----:B-1----:R-:W1:Y:S01]  /*0640*/  LDC.64 R22, c[0x0][0x3e8] ;  /* 0x0000fa00ff167b82 */ /* 0x002e620000000a00 */
[----:B0-----:R-:W-:-:S05]  /*0650*/  IMAD.WIDE R24, R48, 0x4, R24 ;  /* 0x0000000430187825 */ /* 0x001fca00078e0218 */
[----:B---3--:R-:W5:Y:S01]  /*0660*/  LDG.E R3, desc[UR12][R24.64] ;  /* 0x0000000c18037981 */ /* 0x008f62000c1e1900 */
[----:B-1----:R-:W-:Y:S01]  /*0670*/  IMAD.WIDE R22, R48, 0x4, R22 ;  /* 0x0000000430167825 */ /* 0x002fe200078e0216 */
[----:B-----5:R-:W-:-:S13]  /*0680*/  ISETP.GE.OR P0, PT, R14, R3, !P1 ;  /* 0x000000030e00720c */ /* 0x020fda0004f06670 */
[----:B------:R-:W-:Y:S05]  /*0690*/  @P0 BRA `(.L_x_3) ;  /* 0x0000000400240947 */ /* 0x000fea0003800000 */
[----:B------:R-:W0:Y:S02]  /*06a0*/  LDC R0, c[0x0][0x3ac] ;  /* 0x0000eb00ff007b82 */ /* 0x000e240000000800 */
[----:B0-----:R-:W-:-:S05]  /*06b0*/  LOP3.LUT R13, R0, 0x7, RZ, 0xc0, !PT ;  /* 0x00000007000d7812 */ /* 0x001fca00078ec0ff */
[----:B------:R-:W-:-:S05]  /*06c0*/  VIADD R0, R13, 0xffffffff ;  /* 0xffffffff0d007836 */ /* 0x000fca0000000000 */
[----:B------:R-:W-:Y:S02]  /*06d0*/  ISETP.GE.U32.AND P2, PT, R0, 0x3, PT ;  /* 0x000000030000780c */ /* 0x000fe40003f46070 */
[----:B------:R-:W-:-:S11]  /*06e0*/  MOV R0, R14 ;  /* 0x0000000e00007202 */ /* 0x000fd60000000f00 */
.L_x_12:
[----:B------:R-:W-:Y:S01]  /*06f0*/  BSSY.RECONVERGENT B0, `(.L_x_4) ;  /* 0x000003f000007945 */ /* 0x000fe20003800200 */
[----:B------:R-:W-:-:S07]  /*0700*/  IMAD.MOV.U32 R6, RZ, RZ, RZ ;  /* 0x000000ffff067224 */ /* 0x000fce00078e00ff */
.L_x_11:
[----:B01-3--:R-:W3:Y:S01]  /*0710*/  LDG.E R3, desc[UR12][R22.64] ;  /* 0x0000000c16037981 */ /* 0x00bee2000c1e1900 */
[----:B------:R-:W0:Y:S01]  /*0720*/  LDC R12, c[0x0][0x3ac] ;  /* 0x0000eb00ff0c7b82 */ /* 0x000e220000000800 */
[----:B------:R-:W-:Y:S01]  /*0730*/  HFMA2 R7, -RZ, RZ, 0, 0 ;  /* 0x00000000ff077431 */ /* 0x000fe200000001ff */
[----:B0-----:R-:W-:Y:S01]  /*0740*/  ISETP.GE.U32.AND P3, PT, R12, 0x8, PT ;  /* 0x000000080c00780c */ /* 0x001fe20003f66070 */
[----:B---3--:R-:W-:-:S04]  /*0750*/  IMAD.IADD R3, R3, 0x1, R0 ;  /* 0x0000000103037824 */ /* 0x008fc800078e0200 */
[----:B------:R-:W-:Y:S02]  /*0760*/  IMAD R3, R3, UR5, R6 ;  /* 0x0000000503037c24 */ /* 0x000fe4000f8e0206 */
[----:B------:R-:W-:Y:S02]  /*0770*/  VIADD R6, R6, 0x1 ;  /* 0x0000000106067836 */ /* 0x000fe40000000000 */
[----:B------:R-:W-:-:S03]  /*0780*/  IMAD R10, R3, R12, RZ ;  /* 0x0000000c030a7224 */ /* 0x000fc600078e02ff */
[----:B------:R-:W-:Y:S01]  /*0790*/  ISETP.NE.AND P0, PT, R6, UR5, PT ;  /* 0x0000000506007c0c */ /* 0x000fe2000bf05270 */
[----:B------:R-:W-:-:S12]  /*07a0*/  @!P3 BRA `(.L_x_5) ;  /* 0x000000000054b947 */ /* 0x000fd80003800000 */
[----:B------:R-:W-:Y:S01]  /*07b0*/  BSSY.RECONVERGENT B1, `(.L_x_6) ;  /* 0x0000013000017945 */ /* 0x000fe20003800200 */
[----:B------:R-:W-:Y:S01]  /*07c0*/  IMAD.U32 R4, RZ, RZ, UR7 ;  /* 0x00000007ff047e24 */ /* 0x000fe2000f8e00ff */
[----:B------:R-:W-:Y:S01]  /*07d0*/  MOV R8, R15 ;  /* 0x0000000f00087202 */ /* 0x000fe20000000f00 */
[----:B------:R-:W-:Y:S02]  /*07e0*/  IMAD.U32 R5, RZ, RZ, UR8 ;  /* 0x00000008ff057e24 */ /* 0x000fe4000f8e00ff */
[----:B------:R-:W-:Y:S02]  /*07f0*/  IMAD.MOV.U32 R7, RZ, RZ, R10 ;  /* 0x000000ffff077224 */ /* 0x000fe400078e000a */
[----:B------:R-:W-:-:S07]  /*0800*/  IMAD.MOV.U32 R9, RZ, RZ, -0x1 ;  /* 0xffffffffff097424 */ /* 0x000fce00078e00ff */
.L_x_7:
[----:B0-----:R-:W-:-:S04]  /*0810*/  IMAD.WIDE R2, R7, 0x4, R4 ;  /* 0x0000000407027825 */ /* 0x001fc800078e0204 */
[----:B------:R-:W-:Y:S01]  /*0820*/  VIADD R8, R8, 0x8 ;  /* 0x0000000808087836 */ /* 0x000fe20000000000 */
[----:B------:R0:W-:Y:S01]  /*0830*/  STG.E desc[UR12][R2.64+-0x10], R9 ;  /* 0xfffff00902007986 */ /* 0x0001e2000c10190c */
[----:B------:R-:W-:-:S03]  /*0840*/  VIADD R7, R7, 0x8 ;  /* 0x0000000807077836 */ /* 0x000fc60000000000 */
[----:B------:R0:W-:Y:S01]  /*0850*/  STG.E desc[UR12][R2.64+-0xc], R9 ;  /* 0xfffff40902007986 */ /* 0x0001e2000c10190c */
[----:B------:R-:W-:-:S03]  /*0860*/  ISETP.NE.AND P3, PT, R8, RZ, PT ;  /* 0x000000ff0800720c */ /* 0x000fc60003f65270 */
[----:B------:R0:W-:Y:S04]  /*0870*/  STG.E desc[UR12][R2.64+-0x8], R9 ;  /* 0xfffff80902007986 */ /* 0x0001e8000c10190c */
[----:B------:R0:W-:Y:S04]  /*0880*/  STG.E desc[UR12][R2.64+-0x4], R9 ;  /* 0xfffffc0902007986 */ /* 0x0001e8000c10190c */
[----:B------:R0:W-:Y:S04]  /*0890*/  STG.E desc[UR12][R2.64], R9 ;  /* 0x0000000902007986 */ /* 0x0001e8000c10190c */
[----:B------:R0:W-:Y:S04]  /*08a0*/  STG.E desc[UR12][R2.64+0x4], R9 ;  /* 0x0000040902007986 */ /* 0x0001e8000c10190c */
[----:B------:R0:W-:Y:S04]  /*08b0*/  STG.E desc[UR12][R2.64+0x8], R9 ;  /* 0x0000080902007986 */ /* 0x0001e8000c10190c */
[----:B------:R0:W-:Y:S01]  /*08c0*/  STG.E desc[UR12][R2.64+0xc], R9 ;  /* 0x00000c0902007986 */ /* 0x0001e2000c10190c */
[----:B------:R-:W-:Y:S05]  /*08d0*/  @P3 BRA `(.L_x_7) ;  /* 0xfffffffc00cc3947 */ /* 0x000fea000383ffff */
[----:B------:R-:W-:Y:S05]  /*08e0*/  BSYNC.RECONVERGENT B1 ;  /* 0x0000000000017941 */ /* 0x000fea0003800200 */
.L_x_6:
[----:B------:R-:W-:-:S07]  /*08f0*/  MOV R7, R45 ;  /* 0x0000002d00077202 */ /* 0x000fce0000000f00 */
.L_x_5:
[----:B------:R-:W-:-:S13]  /*0900*/  ISETP.NE.AND P3, PT, R13, RZ, PT ;  /* 0x000000ff0d00720c */ /* 0x000fda0003f65270 */
[----:B------:R-:W-:Y:S05]  /*0910*/  @!P3 BRA `(.L_x_8) ;  /* 0x00000000006cb947 */ /* 0x000fea0003800000 */
[----:B------:R-:W-:Y:S01]  /*0920*/  ISETP.NE.AND P3, PT, R16, RZ, PT ;  /* 0x000000ff1000720c */ /* 0x000fe20003f65270 */
[----:B------:R-:W-:-:S12]  /*0930*/  @!P2 BRA `(.L_x_9) ;  /* 0x000000000024a947 */ /* 0x000fd80003800000 */
[----:B0-----:R-:W0:Y:S01]  /*0940*/  LDC.64 R2, c[0x0][0x3f0] ;  /* 0x0000fc00ff027b82 */ /* 0x001e220000000a00 */
[----:B------:R-:W-:Y:S02]  /*0950*/  IMAD.IADD R5, R10, 0x1, R7 ;  /* 0x000000010a057824 */ /* 0x000fe400078e0207 */
[----:B------:R-:W-:Y:S02]  /*0960*/  IMAD.MOV.U32 R9, RZ, RZ, -0x1 ;  /* 0xffffffffff097424 */ /* 0x000fe400078e00ff */
[----:B------:R-:W-:Y:S02]  /*0970*/  VIADD R7, R7, 0x4 ;  /* 0x0000000407077836 */ /* 0x000fe40000000000 */
[----:B0-----:R-:W-:-:S05]  /*0980*/  IMAD.WIDE R2, R5, 0x4, R2 ;  /* 0x0000000405027825 */ /* 0x001fca00078e0202 */
[----:B------:R1:W-:Y:S04]  /*0990*/  STG.E desc[UR12][R2.64], R9 ;  /* 0x0000000902007986 */ /* 0x0003e8000c10190c */
[----:B------:R1:W-:Y:S04]  /*09a0*/  STG.E desc[UR12][R2.64+0x4], R9 ;  /* 0x0000040902007986 */ /* 0x0003e8000c10190c */
[----:B------:R1:W-:Y:S04]  /*09b0*/  STG.E desc[UR12][R2.64+0x8], R9 ;  /* 0x0000080902007986 */ /* 0x0003e8000c10190c */
[----:B------:R1:W-:Y:S02]  /*09c0*/  STG.E desc[UR12][R2.64+0xc], R9 ;  /* 0x00000c0902007986 */ /* 0x0003e4000c10190c */
.L_x_9:
[----:B------:R-:W-:Y:S05]  /*09d0*/  @!P3 BRA `(.L_x_8) ;  /* 0x00000000003cb947 */ /* 0x000fea0003800000 */
[----:B------:R-:W-:Y:S02]  /*09e0*/  LOP3.LUT P4, RZ, R12, 0x1, RZ, 0xc0, !PT ;  /* 0x000000010cff7812 */ /* 0x000fe4000788c0ff */
[----:B------:R-:W-:-:S11]  /*09f0*/  ISETP.NE.AND P3, PT, R16, 0x1, PT ;  /* 0x000000011000780c */ /* 0x000fd60003f65270 */
[----:B------:R-:W3:Y:S02]  /*0a00*/  @P4 LDC.64 R4, c[0x0][0x3f0] ;  /* 0x0000fc00ff044b82 */ /* 0x000ee40000000a00 */
[----:B------:R-:W-:Y:S05]  /*0a10*/  @!P3 BRA `(.L_x_10) ;  /* 0x00000000001cb947 */ /* 0x000fea0003800000 */
[----:B01----:R-:W0:Y:S01]  /*0a20*/  LDC.64 R2, c[0x0][0x3f0] ;  /* 0x0000fc00ff027b82 */ /* 0x003e220000000a00 */
[----:B------:R-:W-:Y:S01]  /*0a30*/  IADD3 R9, PT, PT, R10, R7, RZ ;  /* 0x000000070a097210 */ /* 0x000fe20007ffe0ff */
[----:B------:R-:W-:Y:S02]  /*0a40*/  IMAD.MOV.U32 R11, RZ, RZ, -0x1 ;  /* 0xffffffffff0b7424 */ /* 0x000fe400078e00ff */
[----:B------:R-:W-:Y:S02]  /*0a50*/  VIADD R7, R7, 0x2 ;  /* 0x0000000207077836 */ /* 0x000fe40000000000 */
[----:B0-----:R-:W-:-:S05]  /*0a60*/  IMAD.WIDE R2, R9, 0x4, R2 ;  /* 0x0000000409027825 */ /* 0x001fca00078e0202 */
[----:B------:R0:W-:Y:S04]  /*0a70*/  STG.E desc[UR12][R2.64], R11 ;  /* 0x0000000b02007986 */ /* 0x0001e8000c10190c */
[----:B------:R0:W-:Y:S02]  /*0a80*/  STG.E desc[UR12][R2.64+0x4], R11 ;  /* 0x0000040b02007986 */ /* 0x0001e4000c10190c */
.L_x_10:
[----:B01----:R-:W-:Y:S01]  /*0a90*/  @P4 IMAD.IADD R3, R10, 0x1, R7 ;  /* 0x000000010a034824 */ /* 0x003fe200078e0207 */
[----:B------:R-:W-:-:S03]  /*0aa0*/  @P4 MOV R7, 0xffffffff ;  /* 0xffffffff00074802 */ /* 0x000fc60000000f00 */
[----:B---3--:R-:W-:-:S05]  /*0ab0*/  @P4 IMAD.WIDE R2, R3, 0x4, R4 ;  /* 0x0000000403024825 */ /* 0x008fca00078e0204 */
[----:B------:R3:W-:Y:S02]  /*0ac0*/  @P4 STG.E desc[UR12][R2.64], R7 ;  /* 0x0000000702004986 */ /* 0x0007e4000c10190c */
.L_x_8:
[----:B------:R-:W-:Y:S05]  /*0ad0*/  @P0 BRA `(.L_x_11) ;  /* 0xfffffffc000c0947 */ /* 0x000fea000383ffff */
[----:B------:R-:W-:Y:S05]  /*0ae0*/  BSYNC.RECONVERGENT B0 ;  /* 0x0000000000007941 */ /* 0x000fea0003800200 */
.L_x_4:
[----:B01-3--:R-:W3:Y:S01]  /*0af0*/  LDG.E R3, desc[UR12][R24.64] ;  /* 0x0000000c18037981 */ /* 0x00bee2000c1e1900 */
[----:B------:R-:W-:-:S05]  /*0b00*/  VIADD R0, R0, UR9 ;  /* 0x0000000900007c36 */ /* 0x000fca0008000000 */
[----:B---3--:R-:W-:-:S13]  /*0b10*/  ISETP.GE.AND P0, PT, R0, R3, PT ;  /* 0x000000030000720c */ /* 0x008fda0003f06270 */
[----:B------:R-:W-:Y:S05]  /*0b20*/  @!P0 BRA `(.L_x_12) ;  /* 0xfffffff800f08947 */ /* 0x000fea000383ffff */
.L_x_3:
[----:B------:R-:W-:Y:S05]  /*0b30*/  WARPSYNC.ALL ;  /* 0x0000000000007948 */ /* 0x000fea0003800000 */
[----:B------:R-:W-:Y:S06]  /*0b40*/  BAR.SYNC.DEFER_BLOCKING 0x0 ;  /* 0x0000000000007b1d */ /* 0x000fec0000010000 */
[----:B------:R-:W3:Y:S01]  /*0b50*/  LDG.E R37, desc[UR12][R24.64] ;  /* 0x0000000c18257981 */ /* 0x000ee2000c1e1900 */
[----:B------:R-:W-:Y:S01]  /*0b60*/  BSSY B0, `(.L_x_13) ;  /* 0x00001a6000007945 */ /* 0x000fe20003800000 */
[----:B---3--:R-:W-:-:S13]  /*0b70*/  ISETP.GE.AND P0, PT, R14, R37, PT ;  /* 0x000000250e00720c */ /* 0x008fda0003f06270 */
[----:B------:R-:W-:Y:S05]  /*0b80*/  @P0 BRA `(.L_x_14) ;  /* 0x00000018008c0947 */ /* 0x000fea0003800000 */
[----:B------:R-:W0:Y:S08]  /*0b90*/  LDC.64 R20, c[0x0][0x3e0] ;  /* 0x0000f800ff147b82 */ /* 0x000e300000000a00 */
[----:B------:R-:W1:Y:S01]  /*0ba0*/  LDC.64 R18, c[0x0][0x3c8] ;  /* 0x0000f200ff127b82 */ /* 0x000e620000000a00 */
[----:B0-----:R-:W-:-:S04]  /*0bb0*/  IMAD.WIDE R20, R48, 0x4, R20 ;  /* 0x0000000430147825 */ /* 0x001fc800078e0214 */
[----:B-1----:R-:W-:-:S07]  /*0bc0*/  IMAD.WIDE R18, R48, 0x4, R18 ;  /* 0x0000000430127825 */ /* 0x002fce00078e0212 */
.L_x_58:
[----:B------:R-:W3:Y:S01]  /*0bd0*/  LDG.E R5, desc[UR12][R22.64] ;  /* 0x0000000c16057981 */ /* 0x000ee2000c1e1900 */
[----:B0-----:R-:W0:Y:S08]  /*0be0*/  LDC.64 R2, c[0x0][0x3d0] ;  /* 0x0000f400ff027b82 */ /* 0x001e300000000a00 */
[----:B-1----:R-:W1:Y:S01]  /*0bf0*/  LDC R6, c[0x0][0x39c] ;  /* 0x0000e700ff067b82 */ /* 0x002e620000000800 */
[----:B---3--:R-:W-:-:S04]  /*0c00*/  IMAD.IADD R5, R5, 0x1, R14 ;  /* 0x0000000105057824 */ /* 0x008fc800078e020e */
[----:B------:R-:W-:-:S04]  /*0c10*/  IMAD R5, R5, 0x3, RZ ;  /* 0x0000000305057824 */ /* 0x000fc800078e02ff */
[----:B0-----:R-:W-:-:S05]  /*0c20*/  IMAD.WIDE R2, R5, 0x4, R2 ;  /* 0x0000000405027825 */ /* 0x001fca00078e0202 */
[----:B------:R-:W3:Y:S04]  /*0c30*/  LDG.E R13, desc[UR12][R2.64] ;  /* 0x0000000c020d7981 */ /* 0x000ee8000c1e1900 */
[----:B------:R0:W5:Y:S04]  /*0c40*/  LDG.E R12, desc[UR12][R2.64+0x4] ;  /* 0x0000040c020c7981 */ /* 0x000168000c1e1900 */
[----:B------:R0:W5:Y:S01]  /*0c50*/  LDG.E R10, desc[UR12][R2.64+0x8] ;  /* 0x0000080c020a7981 */ /* 0x000162000c1e1900 */
[----:B-1----:R-:W1:Y:S01]  /*0c60*/  MUFU.RCP R5, R6 ;  /* 0x0000000600057308 */ /* 0x002e620000001000 */
[----:B------:R-:W-:Y:S01]  /*0c70*/  BSSY.RECONVERGENT B3, `(.L_x_15) ;  /* 0x000000e000037945 */ /* 0x000fe20003800200 */
[----:B-1----:R-:W-:-:S04]  /*0c80*/  FFMA R0, R5, -R6, 1 ;  /* 0x3f80000005007423 */ /* 0x002fc80000000806 */
[----:B------:R-:W-:Y:S02]  /*0c90*/  FFMA R0, R5, R0, R5 ;  /* 0x0000000005007223 */ /* 0x000fe40000000005 */
[----:B---3--:R-:W1:Y:S02]  /*0ca0*/  FCHK P0, R13, R6 ;  /* 0x000000060d007302 */ /* 0x008e640000000000 */
[----:B------:R-:W-:-:S04]  /*0cb0*/  FFMA R4, R0, R13, RZ ;  /* 0x0000000d00047223 */ /* 0x000fc800000000ff */
[----:B------:R-:W-:-:S04]  /*0cc0*/  FFMA R5, R4, -R6, R13 ;  /* 0x8000000604057223 */ /* 0x000fc8000000000d */
[----:B------:R-:W-:Y:S01]  /*0cd0*/  FFMA R0, R0, R5, R4 ;  /* 0x0000000500007223 */ /* 0x000fe20000000004 */
[----:B01----:R-:W-:Y:S06]  /*0ce0*/  @!P0 BRA `(.L_x_16) ;  /* 0x0000000000188947 */ /* 0x003fec0003800000 */
[----:B------:R-:W0:Y:S01]  /*0cf0*/  LDCU UR4, c[0x0][0x39c] ;  /* 0x00007380ff0477ac */ /* 0x000e220008000800 */
[----:B------:R-:W-:Y:S01]  /*0d00*/  IMAD.MOV.U32 R32, RZ, RZ, R13 ;  /* 0x000000ffff207224 */ /* 0x000fe200078e000d */
[----:B------:R-:W-:Y:S02]  /*0d10*/  MOV R34, 0xd40 ;  /* 0x00000d4000227802 */ /* 0x000fe40000000f00 */
[----:B0-----:R-:W-:-:S07]  /*0d20*/  MOV R33, UR4 ;  /* 0x0000000400217c02 */ /* 0x001fce0008000f00 */
[----:B--2-45:R-:W-:Y:S05]  /*0d30*/  CALL.REL.NOINC `($__internal_1_$__cuda_sm3x_div_rn_noftz_f32_slowpath) ;  /* 0x0000001c00b87944 */ /* 0x034fea0003c00000 */
[----:B------:R-:W-:-:S07]  /*0d40*/  IMAD.MOV.U32 R0, RZ, RZ, R42 ;  /* 0x000000ffff007224 */ /* 0x000fce00078e002a */
.L_x_16:
[----:B------:R-:W-:Y:S05]  /*0d50*/  BSYNC.RECONVERGENT B3 ;  /* 0x0000000000037941 */ /* 0x000fea0003800200 */
.L_x_15:
[----:B------:R-:W0:Y:S01]  /*0d60*/  LDC R7, c[0x0][0x3a0] ;  /* 0x0000e800ff077b82 */ /* 0x000e220000000800 */
[----:B------:R-:W-:Y:S01]  /*0d70*/  F2I.TRUNC.NTZ R0, R0 ;  /* 0x0000000000007305 */ /* 0x000fe2000020f100 */
[----:B------:R-:W-:Y:S07]  /*0d80*/  BSSY.RECONVERGENT B3, `(.L_x_17) ;  /* 0x000000f000037945 */ /* 0x000fee0003800200 */
[----:B0-----:R-:W0:Y:S08]  /*0d90*/  MUFU.RCP R2, R7 ;  /* 0x0000000700027308 */ /* 0x001e300000001000 */
[----:B-----5:R-:W1:Y:S01]  /*0da0*/  FCHK P0, R12, R7 ;  /* 0x000000070c007302 */ /* 0x020e620000000000 */
[----:B0-----:R-:W-:-:S04]  /*0db0*/  FFMA R3, R2, -R7, 1 ;  /* 0x3f80000002037423 */ /* 0x001fc80000000807 */
[----:B------:R-:W-:-:S04]  /*0dc0*/  FFMA R3, R2, R3, R2 ;  /* 0x0000000302037223 */ /* 0x000fc80000000002 */
[----:B------:R-:W-:-:S04]  /*0dd0*/  FFMA R5, R3, R12, RZ ;  /* 0x0000000c03057223 */ /* 0x000fc800000000ff */
[----:B------:R-:W-:-:S04]  /*0de0*/  FFMA R2, R5, -R7, R12 ;  /* 0x8000000705027223 */ /* 0x000fc8000000000c */
[----:B------:R-:W-:Y:S01]  /*0df0*/  FFMA R36, R3, R2, R5 ;  /* 0x0000000203247223 */ /* 0x000fe20000000005 */
[----:B-1----:R-:W-:Y:S06]  /*0e00*/  @!P0 BRA `(.L_x_18) ;  /* 0x0000000000188947 */ /* 0x002fec0003800000 */
[----:B------:R-:W0:Y:S01]  /*0e10*/  LDCU UR4, c[0x0][0x3a0] ;  /* 0x00007400ff0477ac */ /* 0x000e220008000800 */
[----:B------:R-:W-:Y:S01]  /*0e20*/  IMAD.MOV.U32 R32, RZ, RZ, R12 ;  /* 0x000000ffff207224 */ /* 0x000fe200078e000c */
[----:B------:R-:W-:Y:S01]  /*0e30*/  MOV R34, 0xe60 ;  /* 0x00000e6000227802 */ /* 0x000fe20000000f00 */
[----:B0-----:R-:W-:-:S07]  /*0e40*/  IMAD.U32 R33, RZ, RZ, UR4 ;  /* 0x00000004ff217e24 */ /* 0x001fce000f8e00ff */
[----:B--2-4-:R-:W-:Y:S05]  /*0e50*/  CALL.REL.NOINC `($__internal_1_$__cuda_sm3x_div_rn_noftz_f32_slowpath) ;  /* 0x0000001c00707944 */ /* 0x014fea0003c00000 */
[----:B------:R-:W-:-:S07]  /*0e60*/  MOV R36, R42 ;  /* 0x0000002a00247202 */ /* 0x000fce0000000f00 */
.L_x_18:
[----:B------:R-:W-:Y:S05]  /*0e70*/  BSYNC.RECONVERGENT B3 ;  /* 0x0000000000037941 */ /* 0x000fea0003800200 */
.L_x_17:
[----:B------:R-:W0:Y:S01]  /*0e80*/  LDC R7, c[0x0][0x3a4] ;  /* 0x0000e900ff077b82 */ /* 0x000e220000000800 */
[----:B------:R-:W-:Y:S01]  /*0e90*/  F2I.TRUNC.NTZ R36, R36 ;  /* 0x0000002400247305 */ /* 0x000fe2000020f100 */
[----:B------:R-:W-:Y:S07]  /*0ea0*/  BSSY.RECONVERGENT B3, `(.L_x_19) ;  /* 0x000000f000037945 */ /* 0x000fee0003800200 */
[----:B0-----:R-:W0:Y:S08]  /*0eb0*/  MUFU.RCP R2, R7 ;  /* 0x0000000700027308 */ /* 0x001e300000001000 */
[----:B------:R-:W1:Y:S01]  /*0ec0*/  FCHK P0, R10, R7 ;  /* 0x000000070a007302 */ /* 0x000e620000000000 */
        /* <DEDUP_REMOVED lines=11> */
[----:B------:R-:W-:-:S07]  /*0f80*/  IMAD.MOV.U32 R38, RZ, RZ, R42 ;  /* 0x000000ffff267224 */ /* 0x000fce00078e002a */
.L_x_20:
[----:B------:R-:W-:Y:S05]  /*0f90*/  BSYNC.RECONVERGENT B3 ;  /* 0x0000000000037941 */ /* 0x000fea0003800200 */
.L_x_19:
[----:B------:R-:W0:Y:S01]  /*0fa0*/  LDCU UR4, c[0x0][0x39c] ;  /* 0x00007380ff0477ac */ /* 0x000e220008000800 */
[----:B------:R-:W-:Y:S01]  /*0fb0*/  I2FP.F32.S32 R2, R0 ;  /* 0x0000000000027245 */ /* 0x000fe20000201400 */
[----:B------:R-:W1:Y:S01]  /*0fc0*/  F2I.TRUNC.NTZ R38, R38 ;  /* 0x0000002600267305 */ /* 0x000e62000020f100 */
[----:B------:R-:W-:Y:S01]  /*0fd0*/  BSSY B7, `(.L_x_21) ;  /* 0x000015b000077945 */ /* 0x000fe20003800000 */
[----:B------:R-:W3:Y:S06]  /*0fe0*/  LDCU.64 UR14, c[0x0][0x3a0] ;  /* 0x00007400ff0e77ac */ /* 0x000eec0008000a00 */
[----:B------:R-:W-:Y:S01]  /*0ff0*/  F2F.F64.F32 R6, R13 ;  /* 0x0000000d00067310 */ /* 0x000fe20000201800 */
[----:B0-----:R-:W-:Y:S01]  /*1000*/  FMUL R11, R2, UR4 ;  /* 0x00000004020b7c20 */ /* 0x001fe20008400000 */
[----:B------:R-:W-:-:S06]  /*1010*/  I2FP.F32.S32 R2, R36 ;  /* 0x0000002400027245 */ /* 0x000fcc0000201400 */
[----:B------:R-:W-:Y:S01]  /*1020*/  F2F.F64.F32 R4, R12 ;  /* 0x0000000c00047310 */ /* 0x000fe20000201800 */
[----:B---3--:R-:W-:Y:S01]  /*1030*/  FMUL R39, R2, UR14 ;  /* 0x0000000e02277c20 */ /* 0x008fe20008400000 */
[----:B-1----:R-:W-:-:S06]  /*1040*/  I2FP.F32.S32 R2, R38 ;  /* 0x0000002600027245 */ /* 0x002fcc0000201400 */
[----:B------:R-:W4:Y:S01]  /*1050*/  F2F.F64.F32 R34, R11 ;  /* 0x0000000b00227310 */ /* 0x000f220000201800 */
[----:B------:R-:W-:-:S07]  /*1060*/  FMUL R40, R2, UR15 ;  /* 0x0000000f02287c20 */ /* 0x000fce0008400000 */
[----:B------:R-:W0:Y:S01]  /*1070*/  F2F.F64.F32 R8, R39 ;  /* 0x0000002700087310 */ /* 0x000e220000201800 */
[----:B----4-:R-:W-:-:S07]  /*1080*/  DFMA R34, R26, 0.5, R34 ;  /* 0x3fe000001a22782b */ /* 0x010fce0000000022 */
[----:B------:R-:W2:Y:S01]  /*1090*/  F2F.F64.F32 R32, R40 ;  /* 0x0000002800207310 */ /* 0x000ea20000201800 */
[----:B------:R-:W-:-:S07]  /*10a0*/  DSETP.GT.AND P0, PT, R34, R6, PT ;  /* 0x000000062200722a */ /* 0x000fce0003f04000 */
[----:B------:R-:W1:Y:S01]  /*10b0*/  F2F.F64.F32 R2, R10 ;  /* 0x0000000a00027310 */ /* 0x000e620000201800 */
[----:B0-----:R-:W-:Y:S01]  /*10c0*/  DFMA R8, R30, 0.5, R8 ;  /* 0x3fe000001e08782b */ /* 0x001fe20000000008 */
[----:B------:R-:W-:Y:S02]  /*10d0*/  VIADD R6, R0, 0x1 ;  /* 0x0000000100067836 */ /* 0x000fe40000000000 */
[----:B------:R-:W-:Y:S01]  /*10e0*/  VIADD R7, R38, 0xfffffffe ;  /* 0xfffffffe26077836 */ /* 0x000fe20000000000 */
[----:B--2---:R-:W-:-:S04]  /*10f0*/  DFMA R32, R28, 0.5, R32 ;  /* 0x3fe000001c20782b */ /* 0x004fc80000000020 */
[----:B------:R-:W-:Y:S01]  /*1100*/  DSETP.GT.AND P2, PT, R8, R4, PT ;  /* 0x000000040800722a */ /* 0x000fe20003f44000 */
[C---:B------:R-:W-:Y:S01]  /*1110*/  IADD3 R4, PT, PT, R0.reuse, -0x2, RZ ;  /* 0xfffffffe00047810 */ /* 0x040fe20007ffe0ff */
[----:B------:R-:W-:Y:S01]  /*1120*/  @!P0 VIADD R4, R0, 0xffffffff ;  /* 0xffffffff00048836 */ /* 0x000fe20000000000 */
[----:B------:R-:W-:Y:S01]  /*1130*/  IADD3 R9, PT, PT, R36, -0x2, RZ ;  /* 0xfffffffe24097810 */ /* 0x000fe20007ffe0ff */
[----:B------:R-:W-:Y:S01]  /*1140*/  @!P0 VIADD R6, R0, 0x2 ;  /* 0x0000000200068836 */ /* 0x000fe20000000000 */
[----:B-1----:R-:W-:Y:S02]  /*1150*/  DSETP.GT.AND P3, PT, R32, R2, PT ;  /* 0x000000022000722a */ /* 0x002fe40003f64000 */
[----:B------:R-:W-:Y:S01]  /*1160*/  VIMNMX R8, PT, PT, RZ, R4, !PT ;  /* 0x00000004ff087248 */ /* 0x000fe20007fe0100 */
[----:B------:R-:W-:Y:S01]  /*1170*/  VIADD R4, R38, 0x1 ;  /* 0x0000000126047836 */ /* 0x000fe20000000000 */
[----:B------:R-:W-:Y:S01]  /*1180*/  VIADDMNMX R11, R51, 0xffffffff, R6, PT ;  /* 0xffffffff330b7846 */ /* 0x000fe20003800106 */
[----:B------:R-:W-:-:S04]  /*1190*/  VIADD R6, R36, 0x1 ;  /* 0x0000000124067836 */ /* 0x000fc80000000000 */
[C---:B------:R-:W-:Y:S01]  /*11a0*/  @!P2 IADD3 R9, PT, PT, R36.reuse, -0x1, RZ ;  /* 0xffffffff2409a810 */ /* 0x040fe20007ffe0ff */
[----:B------:R-:W-:Y:S01]  /*11b0*/  @!P2 VIADD R6, R36, 0x2 ;  /* 0x000000022406a836 */ /* 0x000fe20000000000 */
[----:B------:R-:W-:-:S03]  /*11c0*/  ISETP.GT.AND P0, PT, R8, R11, PT ;  /* 0x0000000b0800720c */ /* 0x000fc60003f04270 */
[C---:B------:R-:W-:Y:S02]  /*11d0*/  @!P3 VIADD R7, R38.reuse, 0xffffffff ;  /* 0xffffffff2607b836 */ /* 0x040fe40000000000 */
[----:B------:R-:W-:-:S08]  /*11e0*/  @!P3 VIADD R4, R38, 0x2 ;  /* 0x000000022604b836 */ /* 0x000fd00000000000 */
[----:B------:R-:W-:Y:S05]  /*11f0*/  @P0 BRA `(.L_x_22) ;  /* 0x0000001000e00947 */ /* 0x000fea0003800000 */
[----:B------:R-:W-:Y:S01]  /*1200*/  BSSY B6, `(.L_x_23) ;  /* 0x0000136000067945 */ /* 0x000fe20003800000 */
[----:B------:R-:W-:Y:S02]  /*1210*/  VIMNMX R9, PT, PT, RZ, R9, !PT ;  /* 0x00000009ff097248 */ /* 0x000fe40007fe0100 */
[----:B------:R-:W-:Y:S02]  /*1220*/  VIADDMNMX R6, R49, 0xffffffff, R6, PT ;  /* 0xffffffff31067846 */ /* 0x000fe40003800106 */
[----:B------:R-:W-:Y:S02]  /*1230*/  VIMNMX R7, PT, PT, RZ, R7, !PT ;  /* 0x00000007ff077248 */ /* 0x000fe40007fe0100 */
[----:B------:R-:W-:-:S07]  /*1240*/  VIMNMX R4, PT, PT, R17, R4, PT ;  /* 0x0000000411047248 */ /* 0x000fce0003fe0100 */
.L_x_57:
[----:B------:R-:W-:Y:S01]  /*1250*/  ISETP.GT.AND P0, PT, R9, R6, PT ;  /* 0x000000060900720c */ /* 0x000fe20003f04270 */
[----:B------:R-:W-:-:S12]  /*1260*/  BSSY B5, `(.L_x_24) ;  /* 0x000012c000057945 */ /* 0x000fd80003800000 */
[----:B-1----:R-:W-:Y:S05]  /*1270*/  @P0 BRA `(.L_x_25) ;  /* 0x0000001000a80947 */ /* 0x002fea0003800000 */
[----:B------:R-:W-:-:S07]  /*1280*/  MOV R5, R9 ;  /* 0x0000000900057202 */ /* 0x000fce0000000f00 */
.L_x_56:
[----:B------:R-:W-:Y:S01]  /*1290*/  ISETP.GT.AND P0, PT, R7, R4, PT ;  /* 0x000000040700720c */ /* 0x000fe20003f04270 */
[----:B------:R-:W-:-:S12]  /*12a0*/  BSSY B4, `(.L_x_26) ;  /* 0x0000124000047945 */ /* 0x000fd80003800000 */
[----:B-1----:R-:W-:Y:S05]  /*12b0*/  @P0 BRA `(.L_x_27) ;  /* 0x0000001000880947 */ /* 0x002fea0003800000 */
[----:B------:R-:W-:-:S07]  /*12c0*/  IMAD.MOV.U32 R2, RZ, RZ, R7 ;  /* 0x000000ffff027224 */ /* 0x000fce00078e0007 */
.L_x_55:
[----:B------:R-:W2:Y:S01]  /*12d0*/  LDG.E R0, desc[UR12][R20.64] ;  /* 0x0000000c14007981 */ /* 0x000ea2000c1e1900 */
[----:B-1----:R-:W2:Y:S01]  /*12e0*/  LDC.64 R32, c[0x0][0x3c0] ;  /* 0x0000f000ff207b82 */ /* 0x002ea20000000a00 */
[----:B------:R-:W-:Y:S02]  /*12f0*/  IMAD R35, R49, R2, R5 ;  /* 0x0000000231237224 */ /* 0x000fe400078e0205 */
[----:B--2---:R-:W-:-:S06]  /*1300*/  IMAD.WIDE R36, R0, 0x8, R32 ;  /* 0x0000000800247825 */ /* 0x004fcc00078e0220 */
[----:B------:R-:W2:Y:S01]  /*1310*/  LDG.E.64 R36, desc[UR12][R36.64] ;  /* 0x0000000c24247981 */ /* 0x000ea2000c1e1b00 */
[----:B------:R-:W-:Y:S01]  /*1320*/  IMAD R35, R51, R35, R8 ;  /* 0x0000002333237224 */ /* 0x000fe200078e0208 */
[----:B------:R-:W-:Y:S01]  /*1330*/  BSSY B3, `(.L_x_28) ;  /* 0x0000119000037945 */ /* 0x000fe20003800000 */
[C---:B------:R-:W-:Y:S01]  /*1340*/  ISETP.NE.AND P2, PT, R2.reuse, R4, PT ;  /* 0x000000040200720c */ /* 0x040fe20003f45270 */
[----:B------:R-:W-:Y:S02]  /*1350*/  VIADD R2, R2, 0x1 ;  /* 0x0000000102027836 */ /* 0x000fe40000000000 */
[----:B------:R-:W-:Y:S02]  /*1360*/  SHF.R.S32.HI R34, RZ, 0x1f, R35 ;  /* 0x0000001fff227819 */ /* 0x000fe40000011423 */
[----:B--2---:R-:W-:-:S04]  /*1370*/  ISETP.GT.U32.AND P0, PT, R36, R35, PT ;  /* 0x000000232400720c */ /* 0x004fc80003f04070 */
[----:B------:R-:W-:-:S13]  /*1380*/  ISETP.GT.AND.EX P0, PT, R37, R34, PT, P0 ;  /* 0x000000222500720c */ /* 0x000fda0003f04300 */
[----:B------:R-:W-:Y:S05]  /*1390*/  @P0 BRA `(.L_x_29) ;  /* 0x0000001000480947 */ /* 0x000fea0003800000 */
[----:B------:R-:W2:Y:S02]  /*13a0*/  LDG.E R37, desc[UR12][R18.64] ;  /* 0x0000000c12257981 */ /* 0x000ea4000c1e1900 */
[----:B--2---:R-:W-:-:S05]  /*13b0*/  IADD3 R37, PT, PT, R0, -0x1, R37 ;  /* 0xffffffff00257810 */ /* 0x004fca0007ffe025 */
[----:B------:R-:W-:-:S06]  /*13c0*/  IMAD.WIDE R38, R37, 0x8, R32 ;  /* 0x0000000825267825 */ /* 0x000fcc00078e0220 */
[----:B------:R-:W2:Y:S01]  /*13d0*/  LDG.E.64 R38, desc[UR12][R38.64] ;  /* 0x0000000c26267981 */ /* 0x000ea2000c1e1b00 */
[----:B------:R-:W-:Y:S02]  /*13e0*/  ISETP.GT.AND P0, PT, R0, R37, PT ;  /* 0x000000250000720c */ /* 0x000fe40003f04270 */
[----:B--2---:R-:W-:-:S04]  /*13f0*/  ISETP.LT.U32.AND P3, PT, R38, R35, PT ;  /* 0x000000232600720c */ /* 0x004fc80003f61070 */
[----:B------:R-:W-:-:S13]  /*1400*/  ISETP.LT.OR.EX P0, PT, R39, R34, P0, P3 ;  /* 0x000000222700720c */ /* 0x000fda0000701730 */
[----:B------:R-:W-:Y:S05]  /*1410*/  @P0 BRA `(.L_x_29) ;  /* 0x0000001000280947 */ /* 0x000fea0003800000 */
[----:B------:R-:W-:-:S05]  /*1420*/  IMAD.IADD R3, R37, 0x1, -R0 ;  /* 0x0000000125037824 */ /* 0x000fca00078e0a00 */
[----:B------:R-:W-:-:S04]  /*1430*/  LEA.HI R3, R3, R3, RZ, 0x1 ;  /* 0x0000000303037211 */ /* 0x000fc800078f08ff */
[----:B------:R-:W-:-:S05]  /*1440*/  LEA.HI.SX32 R36, R3, R0, 0x1f ;  /* 0x0000000003247211 */ /* 0x000fca00078ffaff */
[----:B------:R-:W-:-:S06]  /*1450*/  IMAD.WIDE R32, R36, 0x8, R32 ;  /* 0x0000000824207825 */ /* 0x000fcc00078e0220 */
[----:B------:R-:W2:Y:S02]  /*1460*/  LDG.E.64 R32, desc[UR12][R32.64] ;  /* 0x0000000c20207981 */ /* 0x000ea4000c1e1b00 */
[----:B--2---:R-:W-:-:S04]  /*1470*/  ISETP.NE.U32.AND P0, PT, R32, R35, PT ;  /* 0x000000232000720c */ /* 0x004fc80003f05070 */
[----:B------:R-:W-:-:S13]  /*1480*/  ISETP.NE.AND.EX P0, PT, R33, R34, PT, P0 ;  /* 0x000000222100720c */ /* 0x000fda0003f05300 */
[----:B------:R-:W-:Y:S05]  /*1490*/  @!P0 BRA `(.L_x_30) ;  /* 0x0000000000448947 */ /* 0x000fea0003800000 */
[----:B------:R-:W-:Y:S01]  /*14a0*/  MOV R3, R37 ;  /* 0x0000002500037202 */ /* 0x000fe20000000f00 */
[----:B------:R-:W-:-:S07]  /*14b0*/  IMAD.MOV.U32 R38, RZ, RZ, R0 ;  /* 0x000000ffff267224 */ /* 0x000fce00078e0000 */
.L_x_31:
[----:B------:R-:W-:-:S04]  /*14c0*/  ISETP.GE.U32.AND P0, PT, R32, R35, PT ;  /* 0x000000232000720c */ /* 0x000fc80003f06070 */
[----:B------:R-:W-:-:S13]  /*14d0*/  ISETP.GE.AND.EX P0, PT, R33, R34, PT, P0 ;  /* 0x000000222100720c */ /* 0x000fda0003f06300 */
[C---:B------:R-:W-:Y:S01]  /*14e0*/  @!P0 VIADD R38, R36.reuse, 0x1 ;  /* 0x0000000124268836 */ /* 0x040fe20000000000 */
[----:B------:R-:W-:-:S04]  /*14f0*/  @P0 IADD3 R3, PT, PT, R36, -0x1, RZ ;  /* 0xffffffff24030810 */ /* 0x000fc80007ffe0ff */
[----:B------:R-:W-:-:S13]  /*1500*/  ISETP.GT.AND P0, PT, R38, R3, PT ;  /* 0x000000032600720c */ /* 0x000fda0003f04270 */
[----:B------:R-:W-:Y:S05]  /*1510*/  @P0 BRA `(.L_x_29) ;  /* 0x0000000c00e80947 */ /* 0x000fea0003800000 */
[----:B------:R-:W0:Y:S01]  /*1520*/  LDC.64 R32, c[0x0][0x3c0] ;  /* 0x0000f000ff207b82 */ /* 0x000e220000000a00 */
[----:B------:R-:W-:-:S05]  /*1530*/  IMAD.IADD R36, R3, 0x1, -R38 ;  /* 0x0000000103247824 */ /* 0x000fca00078e0a26 */
[----:B------:R-:W-:-:S04]  /*1540*/  LEA.HI R39, R36, R36, RZ, 0x1 ;  /* 0x0000002424277211 */ /* 0x000fc800078f08ff */
[----:B------:R-:W-:-:S05]  /*1550*/  LEA.HI.SX32 R36, R39, R38, 0x1f ;  /* 0x0000002627247211 */ /* 0x000fca00078ffaff */
[----:B0-----:R-:W-:-:S06]  /*1560*/  IMAD.WIDE R32, R36, 0x8, R32 ;  /* 0x0000000824207825 */ /* 0x001fcc00078e0220 */
[----:B------:R-:W2:Y:S02]  /*1570*/  LDG.E.64 R32, desc[UR12][R32.64] ;  /* 0x0000000c20207981 */ /* 0x000ea4000c1e1b00 */
[----:B--2---:R-:W-:-:S04]  /*1580*/  ISETP.NE.U32.AND P0, PT, R32, R35, PT ;  /* 0x000000232000720c */ /* 0x004fc80003f05070 */
[----:B------:R-:W-:-:S13]  /*1590*/  ISETP.NE.AND.EX P0, PT, R33, R34, PT, P0 ;  /* 0x000000222100720c */ /* 0x000fda0003f05300 */
[----:B------:R-:W-:Y:S05]  /*15a0*/  @P0 BRA `(.L_x_31) ;  /* 0xfffffffc00c40947 */ /* 0x000fea000383ffff */
.L_x_30:
[----:B------:R-:W-:-:S13]  /*15b0*/  ISETP.GE.AND P0, PT, R36, RZ, PT ;  /* 0x000000ff2400720c */ /* 0x000fda0003f06270 */
[----:B------:R-:W-:Y:S05]  /*15c0*/  @!P0 BRA `(.L_x_29) ;  /* 0x0000000c00bc8947 */ /* 0x000fea0003800000 */
[----:B------:R-:W0:Y:S01]  /*15d0*/  LDC R3, c[0x0][0x3a8] ;  /* 0x0000ea00ff037b82 */ /* 0x000e220000000800 */
[----:B------:R-:W-:Y:S01]  /*15e0*/  BSSY.RECONVERGENT B1, `(.L_x_32) ;  /* 0x0000016000017945 */ /* 0x000fe20003800200 */
[----:B0-----:R-:W-:Y:S01]  /*15f0*/  ISETP.GE.AND P0, PT, R3, 0x1, PT ;  /* 0x000000010300780c */ /* 0x001fe20003f06270 */
[----:B------:R-:W-:-:S03]  /*1600*/  IMAD.MOV.U32 R3, RZ, RZ, R36 ;  /* 0x000000ffff037224 */ /* 0x000fc600078e0024 */
[----:B------:R-:W-:-:S13]  /*1610*/  ISETP.LE.OR P3, PT, R36, R0, !P0 ;  /* 0x000000002400720c */ /* 0x000fda0004763670 */
[----:B------:R-:W-:Y:S05]  /*1620*/  @P3 BRA `(.L_x_33) ;  /* 0x0000000000443947 */ /* 0x000fea0003800000 */
[----:B------:R-:W-:Y:S02]  /*1630*/  HFMA2 R38, -RZ, RZ, 0, 0 ;  /* 0x00000000ff267431 */ /* 0x000fe400000001ff */
[----:B------:R-:W-:-:S07]  /*1640*/  IMAD.MOV.U32 R3, RZ, RZ, R36 ;  /* 0x000000ffff037224 */ /* 0x000fce00078e0024 */
.L_x_35:
[----:B------:R-:W0:Y:S02]  /*1650*/  LDC.64 R32, c[0x0][0x3c0] ;  /* 0x0000f000ff207b82 */ /* 0x000e240000000a00 */
[----:B0-----:R-:W-:-:S06]  /*1660*/  IMAD.WIDE R32, R3, 0x8, R32 ;  /* 0x0000000803207825 */ /* 0x001fcc00078e0220 */
[----:B------:R-:W2:Y:S02]  /*1670*/  LDG.E.64 R32, desc[UR12][R32.64] ;  /* 0x0000000c20207981 */ /* 0x000ea4000c1e1b00 */
[----:B--2---:R-:W-:-:S04]  /*1680*/  ISETP.NE.U32.AND P3, PT, R32, R35, PT ;  /* 0x000000232000720c */ /* 0x004fc80003f65070 */
[----:B------:R-:W-:-:S13]  /*1690*/  ISETP.NE.AND.EX P3, PT, R33, R34, PT, P3 ;  /* 0x000000222100720c */ /* 0x000fda0003f65330 */
[----:B------:R-:W-:Y:S05]  /*16a0*/  @P3 BRA `(.L_x_34) ;  /* 0x0000000000203947 */ /* 0x000fea0003800000 */
[----:B------:R-:W0:Y:S01]  /*16b0*/  LDCU UR4, c[0x0][0x3a8] ;  /* 0x00007500ff0477ac */ /* 0x000e220008000800 */
[----:B------:R-:W-:Y:S01]  /*16c0*/  VIADD R38, R38, 0x1 ;  /* 0x0000000126267836 */ /* 0x000fe20000000000 */
[----:B------:R-:W-:-:S04]  /*16d0*/  IADD3 R3, PT, PT, R3, -0x1, RZ ;  /* 0xffffffff03037810 */ /* 0x000fc80007ffe0ff */
[----:B0-----:R-:W-:-:S13]  /*16e0*/  ISETP.GE.AND P3, PT, R38, UR4, PT ;  /* 0x0000000426007c0c */ /* 0x001fda000bf66270 */
[----:B------:R-:W-:Y:S05]  /*16f0*/  @P3 BRA `(.L_x_33) ;  /* 0x0000000000103947 */ /* 0x000fea0003800000 */
[----:B------:R-:W-:-:S13]  /*1700*/  ISETP.GT.AND P3, PT, R3, R0, PT ;  /* 0x000000000300720c */ /* 0x000fda0003f64270 */
[----:B------:R-:W-:Y:S05]  /*1710*/  @P3 BRA `(.L_x_35) ;  /* 0xfffffffc00cc3947 */ /* 0x000fea000383ffff */
[----:B------:R-:W-:Y:S05]  /*1720*/  BRA `(.L_x_33) ;  /* 0x0000000000047947 */ /* 0x000fea0003800000 */
.L_x_34:
[----:B------:R-:W-:-:S07]  /*1730*/  VIADD R3, R3, 0x1 ;  /* 0x0000000103037836 */ /* 0x000fce0000000000 */
.L_x_33:
[----:B------:R-:W-:Y:S05]  /*1740*/  BSYNC.RECONVERGENT B1 ;  /* 0x0000000000017941 */ /* 0x000fea0003800200 */
.L_x_32:
[----:B------:R-:W-:Y:S01]  /*1750*/  ISETP.GE.OR P0, PT, R36, R37, !P0 ;  /* 0x000000252400720c */ /* 0x000fe20004706670 */
[----:B------:R-:W-:Y:S01]  /*1760*/  BSSY.RECONVERGENT B1, `(.L_x_36) ;  /* 0x0000014000017945 */ /* 0x000fe20003800200 */
[----:B------:R-:W-:-:S11]  /*1770*/  IMAD.MOV.U32 R0, RZ, RZ, R36 ;  /* 0x000000ffff007224 */ /* 0x000fd600078e0024 */
[----:B------:R-:W-:Y:S05]  /*1780*/  @P0 BRA `(.L_x_37) ;  /* 0x0000000000440947 */ /* 0x000fea0003800000 */
[----:B------:R-:W-:-:S07]  /*1790*/  MOV R39, RZ ;  /* 0x000000ff00277202 */ /* 0x000fce0000000f00 */
.L_x_39:
[----:B------:R-:W0:Y:S01]  /*17a0*/  LDC.64 R32, c[0x0][0x3c0] ;  /* 0x0000f000ff207b82 */ /* 0x000e220000000a00 */
[----:B------:R-:W-:-:S04]  /*17b0*/  IMAD.IADD R41, R39, 0x1, R36 ;  /* 0x0000000127297824 */ /* 0x000fc800078e0224 */
[----:B0-----:R-:W-:-:S06]  /*17c0*/  IMAD.WIDE.U32 R32, R41, 0x8, R32 ;  /* 0x0000000829207825 */ /* 0x001fcc00078e0020 */
[----:B------:R-:W2:Y:S02]  /*17d0*/  LDG.E.64 R32, desc[UR12][R32.64] ;  /* 0x0000000c20207981 */ /* 0x000ea4000c1e1b00 */
[----:B--2---:R-:W-:-:S04]  /*17e0*/  ISETP.NE.U32.AND P0, PT, R32, R35, PT ;  /* 0x000000232000720c */ /* 0x004fc80003f05070 */
[----:B------:R-:W-:-:S13]  /*17f0*/  ISETP.NE.AND.EX P0, PT, R33, R34, PT, P0 ;  /* 0x000000222100720c */ /* 0x000fda0003f05300 */
[----:B------:R-:W-:Y:S05]  /*1800*/  @P0 BRA `(.L_x_38) ;  /* 0x0000000000200947 */ /* 0x000fea0003800000 */
[----:B------:R-:W-:-:S05]  /*1810*/  VIADD R39, R39, 0x1 ;  /* 0x0000000127277836 */ /* 0x000fca0000000000 */
[----:B------:R-:W-:-:S04]  /*1820*/  IADD3 R0, PT, PT, R39, R36, RZ ;  /* 0x0000002427007210 */ /* 0x000fc80007ffe0ff */
[----:B------:R-:W-:-:S13]  /*1830*/  ISETP.GE.AND P0, PT, R0, R37, PT ;  /* 0x000000250000720c */ /* 0x000fda0003f06270 */
[----:B------:R-:W-:Y:S05]  /*1840*/  @P0 BRA `(.L_x_37) ;  /* 0x0000000000140947 */ /* 0x000fea0003800000 */
[----:B------:R-:W0:Y:S02]  /*1850*/  LDCU UR4, c[0x0][0x3a8] ;  /* 0x00007500ff0477ac */ /* 0x000e240008000800 */
[----:B0-----:R-:W-:-:S13]  /*1860*/  ISETP.GE.AND P0, PT, R39, UR4, PT ;  /* 0x0000000427007c0c */ /* 0x001fda000bf06270 */
[----:B------:R-:W-:Y:S05]  /*1870*/  @!P0 BRA `(.L_x_39) ;  /* 0xfffffffc00c88947 */ /* 0x000fea000383ffff */
[----:B------:R-:W-:Y:S05]  /*1880*/  BRA `(.L_x_37) ;  /* 0x0000000000047947 */ /* 0x000fea0003800000 */
.L_x_38:
[----:B------:R-:W-:-:S07]  /*1890*/  VIADD R0, R41, 0xffffffff ;  /* 0xffffffff29007836 */ /* 0x000fce0000000000 */
.L_x_37:
[----:B------:R-:W-:Y:S05]  /*18a0*/  BSYNC.RECONVERGENT B1 ;  /* 0x0000000000017941 */ /* 0x000fea0003800200 */
.L_x_36:
[----:B------:R-:W-:-:S13]  /*18b0*/  ISETP.GT.AND P0, PT, R3, R0, PT ;  /* 0x000000000300720c */ /* 0x000fda0003f04270 */
[----:B------:R-:W-:Y:S05]  /*18c0*/  @P0 BRA `(.L_x_29) ;  /* 0x0000000800fc0947 */ /* 0x000fea0003800000 */
.L_x_54:
[----:B-1----:R-:W0:Y:S01]  /*18d0*/  LDC.64 R32, c[0x0][0x3b8] ;  /* 0x0000ee00ff207b82 */ /* 0x002e220000000a00 */
[----:B------:R-:W-:-:S04]  /*18e0*/  IMAD R35, R3, 0x3, RZ ;  /* 0x0000000303237824 */ /* 0x000fc800078e02ff */
[----:B0-----:R-:W-:-:S05]  /*18f0*/  IMAD.WIDE R32, R35, 0x4, R32 ;  /* 0x0000000423207825 */ /* 0x001fca00078e0220 */
[----:B------:R-:W2:Y:S04]  /*1900*/  LDG.E R35, desc[UR12][R32.64+0x4] ;  /* 0x0000040c20237981 */ /* 0x000ea8000c1e1900 */
[----:B------:R-:W3:Y:S04]  /*1910*/  LDG.E R34, desc[UR12][R32.64] ;  /* 0x0000000c20227981 */ /* 0x000ee8000c1e1900 */
[----:B------:R-:W4:Y:S01]  /*1920*/  LDG.E R37, desc[UR12][R32.64+0x8] ;  /* 0x0000080c20257981 */ /* 0x000f22000c1e1900 */
[----:B------:R-:W-:Y:S05]  /*1930*/  YIELD ;  /* 0x0000000000007946 */ /* 0x000fea0003800000 */
[----:B------:R-:W-:Y:S01]  /*1940*/  BSSY.RECONVERGENT B8, `(.L_x_40) ;  /* 0x00000b4000087945 */ /* 0x000fe20003800200 */
[----:B--2---:R-:W-:Y:S01]  /*1950*/  FADD R35, -R12, R35 ;  /* 0x000000230c237221 */ /* 0x004fe20000000100 */
[----:B---3--:R-:W-:-:S03]  /*1960*/  FADD R34, -R13, R34 ;  /* 0x000000220d227221 */ /* 0x008fc60000000100 */
[----:B------:R-:W-:Y:S01]  /*1970*/  FADD R59, R35, 9.9999999747524270788e-07 ;  /* 0x358637bd233b7421 */ /* 0x000fe20000000000 */
[----:B----4-:R-:W-:Y:S01]  /*1980*/  FADD R37, -R10, R37 ;  /* 0x000000250a257221 */ /* 0x010fe20000000100 */
[----:B------:R-:W-:Y:S02]  /*1990*/  FADD R53, R34, 9.9999999747524270788e-07 ;  /* 0x358637bd22357421 */ /* 0x000fe40000000000 */
[----:B------:R-:W-:Y:S01]  /*19a0*/  FMUL R39, R59, R59 ;  /* 0x0000003b3b277220 */ /* 0x000fe20000400000 */
[----:B------:R-:W-:Y:S01]  /*19b0*/  FADD R57, R37, 9.9999999747524270788e-07 ;  /* 0x358637bd25397421 */ /* 0x000fe20000000000 */
[----:B------:R-:W-:-:S03]  /*19c0*/  FMUL R35, R53, R53 ;  /* 0x0000003535237220 */ /* 0x000fc60000400000 */
[----:B------:R-:W-:Y:S01]  /*19d0*/  FSETP.GEU.AND P0, PT, R39, R46, PT ;  /* 0x0000002e2700720b */ /* 0x000fe20003f0e000 */
[----:B------:R-:W-:-:S03]  /*19e0*/  FMUL R34, R57, R57 ;  /* 0x0000003939227220 */ /* 0x000fc60000400000 */
[----:B------:R-:W-:-:S04]  /*19f0*/  FSETP.GEU.OR P0, PT, R35, R44, P0 ;  /* 0x0000002c2300720b */ /* 0x000fc8000070e400 */
[----:B------:R-:W-:-:S13]  /*1a00*/  FSETP.GEU.OR P0, PT, R34, R47, P0 ;  /* 0x0000002f2200720b */ /* 0x000fda000070e400 */
[----:B------:R-:W-:Y:S05]  /*1a10*/  @P0 BRA `(.L_x_41) ;  /* 0x0000000800980947 */ /* 0x000fea0003800000 */
[----:B------:R-:W0:Y:S01]  /*1a20*/  LDC R34, c[0x0][0x39c] ;  /* 0x0000e700ff227b82 */ /* 0x000e220000000800 */
[----:B------:R-:W-:Y:S01]  /*1a30*/  BSSY.RECONVERGENT B9, `(.L_x_42) ;  /* 0x000000e000097945 */ /* 0x000fe20003800200 */
        /* <DEDUP_REMOVED lines=10> */
[----:B------:R-:W-:Y:S02]  /*1ae0*/  MOV R34, 0x1b10 ;  /* 0x00001b1000227802 */ /* 0x000fe40000000f00 */
[----:B0-----:R-:W-:-:S07]  /*1af0*/  MOV R33, UR4 ;  /* 0x0000000400217c02 */ /* 0x001fce0008000f00 */
[----:B------:R-:W-:Y:S05]  /*1b00*/  CALL.REL.NOINC `($__internal_1_$__cuda_sm3x_div_rn_noftz_f32_slowpath) ;  /* 0x0000001000447944 */ /* 0x000fea0003c00000 */
.L_x_43:
[----:B------:R-:W-:Y:S05]  /*1b10*/  BSYNC.RECONVERGENT B9 ;  /* 0x0000000000097941 */ /* 0x000fea0003800200 */
.L_x_42:
[----:B------:R-:W0:Y:S01]  /*1b20*/  F2F.F64.F32 R34, R53 ;  /* 0x0000003500227310 */ /* 0x000e220000201800 */
[----:B------:R-:W-:Y:S01]  /*1b30*/  IMAD.MOV.U32 R38, RZ, RZ, 0x1 ;  /* 0x00000001ff267424 */ /* 0x000fe200078e00ff */
[----:B------:R-:W-:Y:S06]  /*1b40*/  BSSY.RECONVERGENT B1, `(.L_x_44) ;  /* 0x0000017000017945 */ /* 0x000fec0003800200 */
[----:B------:R-:W1:Y:S08]  /*1b50*/  F2F.F64.F32 R36, |R53| ;  /* 0x4000003500247310 */ /* 0x000e700000201800 */
[----:B0-----:R-:W0:Y:S01]  /*1b60*/  MUFU.RCP64H R39, R35 ;  /* 0x0000002300277308 */ /* 0x001e220000001800 */
[----:B-1----:R-:W-:-:S07]  /*1b70*/  DMUL R36, R36, 0.5 ;  /* 0x3fe0000024247828 */ /* 0x002fce0000000000 */
[----:B------:R-:W1:Y:S01]  /*1b80*/  F2F.F64.F32 R42, R42 ;  /* 0x0000002a002a7310 */ /* 0x000e620000201800 */
[----:B0-----:R-:W-:Y:S02]  /*1b90*/  DFMA R32, -R34, R38, 1 ;  /* 0x3ff000002220742b */ /* 0x001fe40000000126 */
[----:B------:R-:W-:-:S06]  /*1ba0*/  FSETP.GEU.AND P3, PT, |R37|, 6.5827683646048100446e-37, PT ;  /* 0x036000002500780b */ /* 0x000fcc0003f6e200 */
[----:B------:R-:W-:-:S08]  /*1bb0*/  DFMA R32, R32, R32, R32 ;  /* 0x000000202020722b */ /* 0x000fd00000000020 */
[----:B------:R-:W-:-:S08]  /*1bc0*/  DFMA R32, R38, R32, R38 ;  /* 0x000000202620722b */ /* 0x000fd00000000026 */
[----:B------:R-:W-:-:S08]  /*1bd0*/  DFMA R40, -R34, R32, 1 ;  /* 0x3ff000002228742b */ /* 0x000fd00000000120 */
[----:B------:R-:W-:-:S08]  /*1be0*/  DFMA R40, R32, R40, R32 ;  /* 0x000000282028722b */ /* 0x000fd00000000020 */
[----:B------:R-:W-:-:S08]  /*1bf0*/  DMUL R38, R36, R40 ;  /* 0x0000002824267228 */ /* 0x000fd00000000000 */
[----:B------:R-:W-:-:S08]  /*1c00*/  DFMA R32, -R34, R38, R36 ;  /* 0x000000262220722b */ /* 0x000fd00000000124 */
[----:B------:R-:W-:-:S10]  /*1c10*/  DFMA R32, R40, R32, R38 ;  /* 0x000000202820722b */ /* 0x000fd40000000026 */
[----:B------:R-:W-:-:S05]  /*1c20*/  FFMA R38, RZ, R35, R33 ;  /* 0x00000023ff267223 */ /* 0x000fca0000000021 */
[----:B------:R-:W-:-:S13]  /*1c30*/  FSETP.GT.AND P0, PT, |R38|, 1.469367938527859385e-39, PT ;  /* 0x001000002600780b */ /* 0x000fda0003f04200 */
[----:B-1----:R-:W-:Y:S05]  /*1c40*/  @P0 BRA P3, `(.L_x_45) ;  /* 0x0000000000180947 */ /* 0x002fea0001800000 */
[----:B------:R-:W-:Y:S01]  /*1c50*/  IMAD.MOV.U32 R39, RZ, RZ, R37 ;  /* 0x000000ffff277224 */ /* 0x000fe200078e0025 */
[----:B------:R-:W-:Y:S02]  /*1c60*/  MOV R37, R35 ;  /* 0x0000002300257202 */ /* 0x000fe40000000f00 */
[----:B------:R-:W-:-:S07]  /*1c70*/  MOV R50, 0x1c90 ;  /* 0x00001c9000327802 */ /* 0x000fce0000000f00 */
[----:B------:R-:W-:Y:S05]  /*1c80*/  CALL.REL.NOINC `($__internal_0_$__cuda_sm20_div_rn_f64_full) ;  /* 0x0000000800687944 */ /* 0x000fea0003c00000 */
[----:B------:R-:W-:Y:S02]  /*1c90*/  IMAD.MOV.U32 R32, RZ, RZ, R36 ;  /* 0x000000ffff207224 */ /* 0x000fe400078e0024 */
[----:B------:R-:W-:-:S07]  /*1ca0*/  IMAD.MOV.U32 R33, RZ, RZ, R37 ;  /* 0x000000ffff217224 */ /* 0x000fce00078e0025 */
.L_x_45:
[----:B------:R-:W-:Y:S05]  /*1cb0*/  BSYNC.RECONVERGENT B1 ;  /* 0x0000000000017941 */ /* 0x000fea0003800200 */
.L_x_44:
[----:B------:R-:W0:Y:S01]  /*1cc0*/  LDC R36, c[0x0][0x3a0] ;  /* 0x0000e800ff247b82 */ /* 0x000e220000000800 */
[----:B------:R-:W-:Y:S01]  /*1cd0*/  DADD R32, R42, R32 ;  /* 0x000000002a207229 */ /* 0x000fe20000000020 */
[----:B------:R-:W-:Y:S09]  /*1ce0*/  BSSY.RECONVERGENT B9, `(.L_x_46) ;  /* 0x0000010000097945 */ /* 0x000ff20003800200 */
[----:B------:R-:W1:Y:S08]  /*1cf0*/  F2F.F32.F64 R32, R32 ;  /* 0x0000002000207310 */ /* 0x000e700000301000 */
[----:B0-----:R-:W0:Y:S08]  /*1d00*/  MUFU.RCP R35, R36 ;  /* 0x0000002400237308 */ /* 0x001e300000001000 */
[----:B------:R-:W2:Y:S08]  /*1d10*/  FCHK P0, R59, R36 ;  /* 0x000000243b007302 */ /* 0x000eb00000000000 */
[----:B-1----:R1:W3:Y:S01]  /*1d20*/  F2I.TRUNC.NTZ R58, R32 ;  /* 0x00000020003a7305 */ /* 0x0022e2000020f100 */
[----:B0-----:R-:W-:-:S04]  /*1d30*/  FFMA R42, R35, -R36, 1 ;  /* 0x3f800000232a7423 */ /* 0x001fc80000000824 */
[----:B------:R-:W-:-:S04]  /*1d40*/  FFMA R42, R35, R42, R35 ;  /* 0x0000002a232a7223 */ /* 0x000fc80000000023 */
[----:B------:R-:W-:-:S04]  /*1d50*/  FFMA R34, R42, R59, RZ ;  /* 0x0000003b2a227223 */ /* 0x000fc800000000ff */
[----:B------:R-:W-:-:S04]  /*1d60*/  FFMA R35, R34, -R36, R59 ;  /* 0x8000002422237223 */ /* 0x000fc8000000003b */
[----:B------:R-:W-:Y:S01]  /*1d70*/  FFMA R42, R42, R35, R34 ;  /* 0x000000232a2a7223 */ /* 0x000fe20000000022 */
[----:B-123--:R-:W-:Y:S06]  /*1d80*/  @!P0 BRA `(.L_x_47) ;  /* 0x0000000000148947 */ /* 0x00efec0003800000 */
[----:B------:R-:W0:Y:S01]  /*1d90*/  LDCU UR4, c[0x0][0x3a0] ;  /* 0x00007400ff0477ac */ /* 0x000e220008000800 */
[----:B------:R-:W-:Y:S02]  /*1da0*/  MOV R32, R59 ;  /* 0x0000003b00207202 */ /* 0x000fe40000000f00 */
[----:B------:R-:W-:Y:S01]  /*1db0*/  MOV R34, 0x1de0 ;  /* 0x00001de000227802 */ /* 0x000fe20000000f00 */
[----:B0-----:R-:W-:-:S07]  /*1dc0*/  IMAD.U32 R33, RZ, RZ, UR4 ;  /* 0x00000004ff217e24 */ /* 0x001fce000f8e00ff */
[----:B------:R-:W-:Y:S05]  /*1dd0*/  CALL.REL.NOINC `($__internal_1_$__cuda_sm3x_div_rn_noftz_f32_slowpath) ;  /* 0x0000000c00907944 */ /* 0x000fea0003c00000 */
.L_x_47:
[----:B------:R-:W-:Y:S05]  /*1de0*/  BSYNC.RECONVERGENT B9 ;  /* 0x0000000000097941 */ /* 0x000fea0003800200 */
.L_x_46:
        /* <DEDUP_REMOVED lines=19> */
[----:B------:R-:W-:Y:S01]  /*1f20*/  MOV R36, R34 ;  /* 0x0000002200247202 */ /* 0x000fe20000000f00 */
[----:B------:R-:W-:Y:S01]  /*1f30*/  IMAD.MOV.U32 R39, RZ, RZ, R35 ;  /* 0x000000ffff277224 */ /* 0x000fe200078e0023 */
[----:B------:R-:W-:Y:S01]  /*1f40*/  MOV R37, R33 ;  /* 0x0000002100257202 */ /* 0x000fe20000000f00 */
[----:B------:R-:W-:Y:S01]  /*1f50*/  IMAD.MOV.U32 R34, RZ, RZ, R32 ;  /* 0x000000ffff227224 */ /* 0x000fe200078e0020 */
[----:B------:R-:W-:-:S07]  /*1f60*/  MOV R50, 0x1f80 ;  /* 0x00001f8000327802 */ /* 0x000fce0000000f00 */
[----:B------:R-:W-:Y:S05]  /*1f70*/  CALL.REL.NOINC `($__internal_0_$__cuda_sm20_div_rn_f64_full) ;  /* 0x0000000400ac7944 */ /* 0x000fea0003c00000 */
.L_x_49:
[----:B------:R-:W-:Y:S05]  /*1f80*/  BSYNC.RECONVERGENT B1 ;  /* 0x0000000000017941 */ /* 0x000fea0003800200 */
.L_x_48:
        /* <DEDUP_REMOVED lines=14> */
[----:B------:R-:W-:Y:S01]  /*2070*/  IMAD.MOV.U32 R32, RZ, RZ, R57 ;  /* 0x000000ffff207224 */ /* 0x000fe200078e0039 */
[----:B------:R-:W-:Y:S01]  /*2080*/  MOV R34, 0x20b0 ;  /* 0x000020b000227802 */ /* 0x000fe20000000f00 */
[----:B0-----:R-:W-:-:S07]  /*2090*/  IMAD.U32 R33, RZ, RZ, UR4 ;  /* 0x00000004ff217e24 */ /* 0x001fce000f8e00ff */
[----:B------:R-:W-:Y:S05]  /*20a0*/  CALL.REL.NOINC `($__internal_1_$__cuda_sm3x_div_rn_noftz_f32_slowpath) ;  /* 0x0000000800dc7944 */ /* 0x000fea0003c00000 */
.L_x_51:
[----:B------:R-:W-:Y:S05]  /*20b0*/  BSYNC.RECONVERGENT B9 ;  /* 0x0000000000097941 */ /* 0x000fea0003800200 */
.L_x_50:
[----:B------:R-:W0:Y:S01]  /*20c0*/  F2F.F64.F32 R32, R57 ;  /* 0x0000003900207310 */ /* 0x000e220000201800 */
[----:B------:R-:W-:Y:S01]  /*20d0*/  MOV R38, 0x1 ;  /* 0x0000000100267802 */ /* 0x000fe20000000f00 */
        /* <DEDUP_REMOVED lines=18> */
[----:B------:R-:W-:Y:S01]  /*2200*/  MOV R34, R32 ;  /* 0x0000002000227202 */ /* 0x000fe20000000f00 */
[----:B------:R-:W-:Y:S01]  /*2210*/  IMAD.MOV.U32 R39, RZ, RZ, R35 ;  /* 0x000000ffff277224 */ /* 0x000fe200078e0023 */
[----:B------:R-:W-:Y:S01]  /*2220*/  MOV R50, 0x2250 ;  /* 0x0000225000327802 */ /* 0x000fe20000000f00 */
[----:B------:R-:W-:-:S07]  /*2230*/  IMAD.MOV.U32 R37, RZ, RZ, R33 ;  /* 0x000000ffff257224 */ /* 0x000fce00078e0021 */
[----:B------:R-:W-:Y:S05]  /*2240*/  CALL.REL.NOINC `($__internal_0_$__cuda_sm20_div_rn_f64_full) ;  /* 0x0000000000f87944 */ /* 0x000fea0003c00000 */
.L_x_53:
[----:B------:R-:W-:Y:S05]  /*2250*/  BSYNC.RECONVERGENT B1 ;  /* 0x0000000000017941 */ /* 0x000fea0003800200 */
.L_x_52:
[----:B------:R-:W2:Y:S01]  /*2260*/  LDG.E R35, desc[UR12][R22.64] ;  /* 0x0000000c16237981 */ /* 0x000ea2000c1e1900 */
[----:B------:R-:W-:Y:S01]  /*2270*/  DADD R42, R42, R36 ;  /* 0x000000002a2a7229 */ /* 0x000fe20000000024 */
[----:B------:R-:W0:Y:S01]  /*2280*/  LDCU UR4, c[0x0][0x38c] ;  /* 0x00007180ff0477ac */ /* 0x000e220008000800 */
[----:B------:R-:W1:Y:S01]  /*2290*/  LDC.64 R32, c[0x0][0x3f8] ;  /* 0x0000fe00ff207b82 */ /* 0x000e620000000a00 */
[----:B------:R-:W-:Y:S02]  /*22a0*/  VIADD R58, R58, UR6 ;  /* 0x000000063a3a7c36 */ /* 0x000fe40008000000 */
[----:B------:R-:W-:-:S05]  /*22b0*/  VIADD R59, R59, UR6 ;  /* 0x000000063b3b7c36 */ /* 0x000fca0008000000 */
[----:B------:R-:W3:Y:S01]  /*22c0*/  F2F.F32.F64 R42, R42 ;  /* 0x0000002a002a7310 */ /* 0x000ee20000301000 */
[----:B------:R-:W4:Y:S07]  /*22d0*/  LDC R39, c[0x0][0x3ac] ;  /* 0x0000eb00ff277b82 */ /* 0x000f2e0000000800 */
[----:B---3--:R-:W3:Y:S02]  /*22e0*/  F2I.TRUNC.NTZ R34, R42 ;  /* 0x0000002a00227305 */ /* 0x008ee4000020f100 */
[----:B---3--:R-:W-:-:S05]  /*22f0*/  IADD3 R37, PT, PT, R34, UR6, RZ ;  /* 0x0000000622257c10 */ /* 0x008fca000fffe0ff */
[----:B------:R-:W-:-:S04]  /*2300*/  IMAD R58, R58, UR10, R37 ;  /* 0x0000000a3a3a7c24 */ /* 0x000fc8000f8e0225 */
[----:B0-----:R-:W-:Y:S02]  /*2310*/  IMAD R58, R59, UR4, R58 ;  /* 0x000000043b3a7c24 */ /* 0x001fe4000f8e023a */
[----:B--2---:R-:W-:-:S04]  /*2320*/  IMAD.IADD R35, R35, 0x1, R14 ;  /* 0x0000000123237824 */ /* 0x004fc800078e020e */
[----:B------:R-:W-:Y:S01]  /*2330*/  IMAD R37, R35, UR5, R58 ;  /* 0x0000000523257c24 */ /* 0x000fe2000f8e023a */
[----:B------:R-:W-:-:S03]  /*2340*/  MOV R35, 0x1 ;  /* 0x0000000100237802 */ /* 0x000fc60000000f00 */
[----:B-1----:R-:W-:-:S05]  /*2350*/  IMAD.WIDE R32, R37, 0x4, R32 ;  /* 0x0000000425207825 */ /* 0x002fca00078e0220 */
[----:B------:R-:W4:Y:S02]  /*2360*/  ATOMG.E.ADD.STRONG.GPU PT, R34, desc[UR12][R32.64], R35 ;  /* 0x80000023202279a8 */ /* 0x000f2400081ef10c */
[----:B----4-:R-:W-:-:S13]  /*2370*/  ISETP.GE.AND P0, PT, R34, R39, PT ;  /* 0x000000272200720c */ /* 0x010fda0003f06270 */
[----:B------:R-:W-:Y:S05]  /*2380*/  @P0 BRA `(.L_x_41) ;  /* 0x00000000003c0947 */ /* 0x000fea0003800000 */
[----:B------:R-:W0:Y:S01]  /*2390*/  LDC.64 R32, c[0x0][0x3f0] ;  /* 0x0000fc00ff207b82 */ /* 0x000e220000000a00 */
[----:B------:R-:W1:Y:S01]  /*23a0*/  LDCU.U8 UR4, c[0x0][0x3b0] ;  /* 0x00007600ff0477ac */ /* 0x000e620008000000 */
[----:B------:R-:W-:Y:S01]  /*23b0*/  IMAD R35, R37, R39, R34 ;  /* 0x0000002725237224 */ /* 0x000fe200078e0222 */
[----:B-1----:R-:W-:-:S04]  /*23c0*/  UPRMT UR4, UR4, 0x8880, URZ ;  /* 0x0000888004047896 */ /* 0x002fc800080000ff */
[----:B------:R-:W-:Y:S01]  /*23d0*/  UISETP.NE.AND UP0, UPT, UR4, URZ, UPT ;  /* 0x000000ff0400728c */ /* 0x000fe2000bf05270 */
[----:B0-----:R-:W-:-:S05]  /*23e0*/  IMAD.WIDE R32, R35, 0x4, R32 ;  /* 0x0000000423207825 */ /* 0x001fca00078e0220 */
[----:B------:R0:W-:Y:S03]  /*23f0*/  STG.E desc[UR12][R32.64], R3 ;  /* 0x0000000320007986 */ /* 0x0001e6000c10190c */
[----:B------:R-:W-:Y:S05]  /*2400*/  BRA.U !UP0, `(.L_x_41) ;  /* 0x00000001081c7547 */ /* 0x000fea000b800000 */
[----:B------:R-:W2:Y:S01]  /*2410*/  LDG.E R35, desc[UR12][R22.64] ;  /* 0x0000000c16237981 */ /* 0x000ea2000c1e1900 */
[----:B0-----:R-:W0:Y:S01]  /*2420*/  LDC.64 R32, c[0x0][0x400] ;  /* 0x00010000ff207b82 */ /* 0x001e220000000a00 */
[----:B--2---:R-:W-:-:S04]  /*2430*/  IMAD.IADD R35, R35, 0x1, R14 ;  /* 0x0000000123237824 */ /* 0x004fc800078e020e */
[----:B0-----:R-:W-:-:S05]  /*2440*/  IMAD.WIDE R32, R35, 0x4, R32 ;  /* 0x0000000423207825 */ /* 0x001fca00078e0220 */
[----:B------:R-:W2:Y:S02]  /*2450*/  LDG.E R34, desc[UR12][R32.64] ;  /* 0x0000000c20227981 */ /* 0x000ea4000c1e1900 */
[----:B--2---:R-:W-:-:S05]  /*2460*/  VIADD R35, R34, 0x1 ;  /* 0x0000000122237836 */ /* 0x004fca0000000000 */
[----:B------:R1:W-:Y:S02]  /*2470*/  STG.E desc[UR12][R32.64], R35 ;  /* 0x0000002320007986 */ /* 0x0003e4000c10190c */
.L_x_41:
[----:B------:R-:W-:Y:S05]  /*2480*/  BSYNC.RECONVERGENT B8 ;  /* 0x0000000000087941 */ /* 0x000fea0003800200 */
.L_x_40:
[C---:B------:R-:W-:Y:S02]  /*2490*/  ISETP.NE.AND P0, PT, R3.reuse, R0, PT ;  /* 0x000000000300720c */ /* 0x040fe40003f05270 */
[----:B0-----:R-:W-:-:S11]  /*24a0*/  IADD3 R3, PT, PT, R3, 0x1, RZ ;  /* 0x0000000103037810 */ /* 0x001fd60007ffe0ff */
[----:B------:R-:W-:Y:S05]  /*24b0*/  @P0 BRA `(.L_x_54) ;  /* 0xfffffff400040947 */ /* 0x000fea000383ffff */
.L_x_29:
[----:B------:R-:W-:Y:S05]  /*24c0*/  BSYNC B3 ;  /* 0x0000000000037941 */ /* 0x000fea0003800000 */
.L_x_28:
[----:B------:R-:W-:Y:S05]  /*24d0*/  @P2 BRA `(.L_x_55) ;  /* 0xffffffec007c2947 */ /* 0x000fea000383ffff */
.L_x_27:
[----:B------:R-:W-:Y:S05]  /*24e0*/  BSYNC B4 ;  /* 0x0000000000047941 */ /* 0x000fea0003800000 */
.L_x_26:
[C---:B------:R-:W-:Y:S01]  /*24f0*/  ISETP.NE.AND P0, PT, R5.reuse, R6, PT ;  /* 0x000000060500720c */ /* 0x040fe20003f05270 */
[----:B------:R-:W-:-:S12]  /*2500*/  VIADD R5, R5, 0x1 ;  /* 0x0000000105057836 */ /* 0x000fd80000000000 */
[----:B------:R-:W-:Y:S05]  /*2510*/  @P0 BRA `(.L_x_56) ;  /* 0xffffffec005c0947 */ /* 0x000fea000383ffff */
.L_x_25:
[----:B------:R-:W-:Y:S05]  /*2520*/  BSYNC B5 ;  /* 0x0000000000057941 */ /* 0x000fea0003800000 */
.L_x_24:
[C---:B------:R-:W-:Y:S01]  /*2530*/  ISETP.NE.AND P0, PT, R8.reuse, R11, PT ;  /* 0x0000000b0800720c */ /* 0x040fe20003f05270 */
[----:B------:R-:W-:-:S12]  /*2540*/  VIADD R8, R8, 0x1 ;  /* 0x0000000108087836 */ /* 0x000fd80000000000 */
[----:B------:R-:W-:Y:S05]  /*2550*/  @P0 BRA `(.L_x_57) ;  /* 0xffffffec003c0947 */ /* 0x000fea000383ffff */
[----:B------:R-:W-:Y:S05]  /*2560*/  BSYNC B6 ;  /* 0x0000000000067941 */ /* 0x000fea0003800000 */
.L_x_23:
[----:B------:R0:W5:Y:S02]  /*2570*/  LDG.E R37, desc[UR12][R24.64] ;  /* 0x0000000c18257981 */ /* 0x000164000c1e1900 */
.L_x_22:
[----:B------:R-:W-:Y:S05]  /*2580*/  BSYNC B7 ;  /* 0x0000000000077941 */ /* 0x000fea0003800000 */
.L_x_21:
[----:B------:R-:W-:-:S04]  /*2590*/  IADD3 R14, PT, PT, R14, UR9, RZ ;  /* 0x000000090e0e7c10 */ /* 0x000fc8000fffe0ff */
[----:B-----5:R-:W-:-:S13]  /*25a0*/  ISETP.GE.AND P0, PT, R14, R37, PT ;  /* 0x000000250e00720c */ /* 0x020fda0003f06270 */
[----:B------:R-:W-:Y:S05]  /*25b0*/  @!P0 BRA `(.L_x_58) ;  /* 0xffffffe400848947 */ /* 0x000fea000383ffff */
.L_x_14:
[----:B------:R-:W-:Y:S05]  /*25c0*/  BSYNC B0 ;  /* 0x0000000000007941 */ /* 0x000fea0003800000 */
.L_x_13:
[----:B------:R-:W3:Y:S01]  /*25d0*/  LDCU UR4, c[0x0][0x370] ;  /* 0x00006e00ff0477ac */ /* 0x000ee20008000800 */
[----:B------:R-:W5:Y:S01]  /*25e0*/  LDCU UR11, c[0x0][0x380] ;  /* 0x00007000ff0b77ac */ /* 0x000f620008000800 */
[----:B---3--:R-:W-:-:S05]  /*25f0*/  VIADD R48, R48, UR4 ;  /* 0x0000000430307c36 */ /* 0x008fca0008000000 */
[----:B-----5:R-:W-:-:S13]  /*2600*/  ISETP.GE.AND P0, PT, R48, UR11, PT ;  /* 0x0000000b30007c0c */ /* 0x020fda000bf06270 */
[----:B------:R-:W-:Y:S05]  /*2610*/  @!P0 BRA `(.L_x_59) ;  /* 0xffffffe000008947 */ /* 0x000fea000383ffff */
[----:B------:R-:W-:Y:S05]  /*2620*/  EXIT ;  /* 0x000000000000794d */ /* 0x000fea0003800000 */
        .weak           $__internal_0_$__cuda_sm20_div_rn_f64_full
        .type           $__internal_0_$__cuda_sm20_div_rn_f64_full,@function
        .size           $__internal_0_$__cuda_sm20_div_rn_f64_full,($__internal_1_$__cuda_sm3x_div_rn_noftz_f32_slowpath - $__internal_0_$__cuda_sm20_div_rn_f64_full)
$__internal_0_$__cuda_sm20_div_rn_f64_full:
[----:B------:R-:W-:Y:S01]  /*2630*/  MOV R33, R39 ;  /* 0x0000002700217202 */ /* 0x000fe20000000f00 */
[----:B------:R-:W-:Y:S01]  /*2640*/  IMAD.MOV.U32 R32, RZ, RZ, R36 ;  /* 0x000000ffff207224 */ /* 0x000fe200078e0024 */
[----:B------:R-:W-:Y:S01]  /*2650*/  FSETP.GEU.AND P0, PT, |R37|, 1.469367938527859385e-39, PT ;  /* 0x001000002500780b */ /* 0x000fe20003f0e200 */
[----:B------:R-:W-:Y:S01]  /*2660*/  IMAD.MOV.U32 R36, RZ, RZ, R34 ;  /* 0x000000ffff247224 */ /* 0x000fe200078e0022 */
[----:B------:R-:W-:Y:S01]  /*2670*/  FSETP.GEU.AND P4, PT, |R33|, 1.469367938527859385e-39, PT ;  /* 0x001000002100780b */ /* 0x000fe20003f8e200 */
[----:B------:R-:W-:Y:S01]  /*2680*/  IMAD.MOV.U32 R53, RZ, RZ, 0x1ca00000 ;  /* 0x1ca00000ff357424 */ /* 0x000fe200078e00ff */
[----:B------:R-:W-:Y:S01]  /*2690*/  LOP3.LUT R35, R37, 0x800fffff, RZ, 0xc0, !PT ;  /* 0x800fffff25237812 */ /* 0x000fe200078ec0ff */
[----:B------:R-:W-:Y:S01]  /*26a0*/  IMAD.MOV.U32 R60, RZ, RZ, 0x1 ;  /* 0x00000001ff3c7424 */ /* 0x000fe200078e00ff */
[----:B------:R-:W-:Y:S01]  /*26b0*/  LOP3.LUT R52, R33, 0x7ff00000, RZ, 0xc0, !PT ;  /* 0x7ff0000021347812 */ /* 0x000fe200078ec0ff */
[----:B------:R-:W-:Y:S01]  /*26c0*/  BSSY.RECONVERGENT B2, `(.L_x_60) ;  /* 0x0000050000027945 */ /* 0x000fe20003800200 */
[----:B------:R-:W-:-:S02]  /*26d0*/  LOP3.LUT R35, R35, 0x3ff00000, RZ, 0xfc, !PT ;  /* 0x3ff0000023237812 */ /* 0x000fc400078efcff */
[C---:B------:R-:W-:Y:S02]  /*26e0*/  LOP3.LUT R55, R37.reuse, 0x7ff00000, RZ, 0xc0, !PT ;  /* 0x7ff0000025377812 */ /* 0x040fe400078ec0ff */
[----:B------:R-:W-:Y:S01]  /*26f0*/  MOV R54, R52 ;  /* 0x0000003400367202 */ /* 0x000fe20000000f00 */
[----:B------:R-:W-:Y:S01]  /*2700*/  @!P0 DMUL R34, R36, 8.98846567431157953865e+307 ;  /* 0x7fe0000024228828 */ /* 0x000fe20000000000 */
[----:B------:R-:W-:Y:S01]  /*2710*/  ISETP.GE.U32.AND P3, PT, R52, R55, PT ;  /* 0x000000373400720c */ /* 0x000fe20003f66070 */
[----:B------:R-:W-:Y:S01]  /*2720*/  @!P4 IMAD.MOV.U32 R40, RZ, RZ, RZ ;  /* 0x000000ffff28c224 */ /* 0x000fe200078e00ff */
[----:B------:R-:W-:-:S03]  /*2730*/  @!P4 LOP3.LUT R39, R37, 0x7ff00000, RZ, 0xc0, !PT ;  /* 0x7ff000002527c812 */ /* 0x000fc600078ec0ff */
[----:B------:R-:W0:Y:S01]  /*2740*/  MUFU.RCP64H R61, R35 ;  /* 0x00000023003d7308 */ /* 0x000e220000001800 */
[----:B------:R-:W-:Y:S02]  /*2750*/  @!P4 ISETP.GE.U32.AND P5, PT, R52, R39, PT ;  /* 0x000000273400c20c */ /* 0x000fe40003fa6070 */
[C---:B------:R-:W-:Y:S02]  /*2760*/  SEL R39, R53.reuse, 0x63400000, !P3 ;  /* 0x6340000035277807 */ /* 0x040fe40005800000 */
[----:B------:R-:W-:Y:S02]  /*2770*/  @!P4 SEL R41, R53, 0x63400000, !P5 ;  /* 0x634000003529c807 */ /* 0x000fe40006800000 */
[--C-:B------:R-:W-:Y:S02]  /*2780*/  LOP3.LUT R39, R39, 0x800fffff, R33.reuse, 0xf8, !PT ;  /* 0x800fffff27277812 */ /* 0x100fe400078ef821 */
[----:B------:R-:W-:Y:S02]  /*2790*/  @!P4 LOP3.LUT R38, R41, 0x80000000, R33, 0xf8, !PT ;  /* 0x800000002926c812 */ /* 0x000fe400078ef821 */
[----:B------:R-:W-:-:S02]  /*27a0*/  @!P0 LOP3.LUT R55, R35, 0x7ff00000, RZ, 0xc0, !PT ;  /* 0x7ff0000023378812 */ /* 0x000fc400078ec0ff */
[----:B------:R-:W-:Y:S02]  /*27b0*/  @!P4 LOP3.LUT R41, R38, 0x100000, RZ, 0xfc, !PT ;  /* 0x001000002629c812 */ /* 0x000fe400078efcff */
[----:B------:R-:W-:-:S06]  /*27c0*/  MOV R38, R32 ;  /* 0x0000002000267202 */ /* 0x000fcc0000000f00 */
[----:B------:R-:W-:Y:S02]  /*27d0*/  @!P4 DFMA R38, R38, 2, -R40 ;  /* 0x400000002626c82b */ /* 0x000fe40000000828 */
[----:B0-----:R-:W-:-:S08]  /*27e0*/  DFMA R40, R60, -R34, 1 ;  /* 0x3ff000003c28742b */ /* 0x001fd00000000822 */
[----:B------:R-:W-:Y:S01]  /*27f0*/  DFMA R40, R40, R40, R40 ;  /* 0x000000282828722b */ /* 0x000fe20000000028 */
[----:B------:R-:W-:-:S05]  /*2800*/  @!P4 LOP3.LUT R54, R39, 0x7ff00000, RZ, 0xc0, !PT ;  /* 0x7ff000002736c812 */ /* 0x000fca00078ec0ff */
[----:B------:R-:W-:Y:S02]  /*2810*/  VIADD R56, R54, 0xffffffff ;  /* 0xffffffff36387836 */ /* 0x000fe40000000000 */
[----:B------:R-:W-:-:S03]  /*2820*/  DFMA R60, R60, R40, R60 ;  /* 0x000000283c3c722b */ /* 0x000fc6000000003c */
[----:B------:R-:W-:Y:S01]  /*2830*/  ISETP.GT.U32.AND P0, PT, R56, 0x7feffffe, PT ;  /* 0x7feffffe3800780c */ /* 0x000fe20003f04070 */
[----:B------:R-:W-:-:S04]  /*2840*/  VIADD R56, R55, 0xffffffff ;  /* 0xffffffff37387836 */ /* 0x000fc80000000000 */
[----:B------:R-:W-:Y:S01]  /*2850*/  DFMA R62, R60, -R34, 1 ;  /* 0x3ff000003c3e742b */ /* 0x000fe20000000822 */
[----:B------:R-:W-:-:S07]  /*2860*/  ISETP.GT.U32.OR P0, PT, R56, 0x7feffffe, P0 ;  /* 0x7feffffe3800780c */ /* 0x000fce0000704470 */
[----:B------:R-:W-:-:S08]  /*2870*/  DFMA R62, R60, R62, R60 ;  /* 0x0000003e3c3e722b */ /* 0x000fd0000000003c */
[----:B------:R-:W-:-:S08]  /*2880*/  DMUL R60, R62, R38 ;  /* 0x000000263e3c7228 */ /* 0x000fd00000000000 */
[----:B------:R-:W-:-:S08]  /*2890*/  DFMA R40, R60, -R34, R38 ;  /* 0x800000223c28722b */ /* 0x000fd00000000026 */
[----:B------:R-:W-:Y:S01]  /*28a0*/  DFMA R40, R62, R40, R60 ;  /* 0x000000283e28722b */ /* 0x000fe2000000003c */
[----:B------:R-:W-:Y:S10]  /*28b0*/  @P0 BRA `(.L_x_61) ;  /* 0x00000000006c0947 */ /* 0x000ff40003800000 */
[----:B------:R-:W-:Y:S01]  /*28c0*/  LOP3.LUT R33, R37, 0x7ff00000, RZ, 0xc0, !PT ;  /* 0x7ff0000025217812 */ /* 0x000fe200078ec0ff */
[----:B------:R-:W-:-:S03]  /*28d0*/  IMAD.MOV.U32 R54, RZ, RZ, RZ ;  /* 0x000000ffff367224 */ /* 0x000fc600078e00ff */
[CC--:B------:R-:W-:Y:S02]  /*28e0*/  VIADDMNMX R32, R52.reuse, -R33.reuse, 0xb9600000, !PT ;  /* 0xb960000034207446 */ /* 0x0c0fe40007800921 */
[----:B------:R-:W-:Y:S02]  /*28f0*/  ISETP.GE.U32.AND P0, PT, R52, R33, PT ;  /* 0x000000213400720c */ /* 0x000fe40003f06070 */
[----:B------:R-:W-:Y:S02]  /*2900*/  VIMNMX R32, PT, PT, R32, 0x46a00000, PT ;  /* 0x46a0000020207848 */ /* 0x000fe40003fe0100 */
[----:B------:R-:W-:-:S04]  /*2910*/  SEL R53, R53, 0x63400000, !P0 ;  /* 0x6340000035357807 */ /* 0x000fc80004000000 */
[----:B------:R-:W-:-:S05]  /*2920*/  IADD3 R32, PT, PT, -R53, R32, RZ ;  /* 0x0000002035207210 */ /* 0x000fca0007ffe1ff */
[----:B------:R-:W-:-:S06]  /*2930*/  VIADD R55, R32, 0x7fe00000 ;  /* 0x7fe0000020377836 */ /* 0x000fcc0000000000 */
[----:B------:R-:W-:-:S10]  /*2940*/  DMUL R52, R40, R54 ;  /* 0x0000003628347228 */ /* 0x000fd40000000000 */
[----:B------:R-:W-:-:S13]  /*2950*/  FSETP.GTU.AND P0, PT, |R53|, 1.469367938527859385e-39, PT ;  /* 0x001000003500780b */ /* 0x000fda0003f0c200 */
[----:B------:R-:W-:Y:S05]  /*2960*/  @P0 BRA `(.L_x_62) ;  /* 0x0000000000940947 */ /* 0x000fea0003800000 */
[----:B------:R-:W-:Y:S01]  /*2970*/  DFMA R34, R40, -R34, R38 ;  /* 0x800000222822722b */ /* 0x000fe20000000026 */
[----:B------:R-:W-:-:S09]  /*2980*/  MOV R54, RZ ;  /* 0x000000ff00367202 */ /* 0x000fd20000000f00 */
[C---:B------:R-:W-:Y:S02]  /*2990*/  FSETP.NEU.AND P0, PT, R35.reuse, RZ, PT ;  /* 0x000000ff2300720b */ /* 0x040fe40003f0d000 */
[----:B------:R-:W-:-:S04]  /*29a0*/  LOP3.LUT R37, R35, 0x80000000, R37, 0x48, !PT ;  /* 0x8000000023257812 */ /* 0x000fc800078e4825 */
[----:B------:R-:W-:-:S07]  /*29b0*/  LOP3.LUT R55, R37, R55, RZ, 0xfc, !PT ;  /* 0x0000003725377212 */ /* 0x000fce00078efcff */
[----:B------:R-:W-:Y:S05]  /*29c0*/  @!P0 BRA `(.L_x_62) ;  /* 0x00000000007c8947 */ /* 0x000fea0003800000 */
[----:B------:R-:W-:Y:S01]  /*29d0*/  IMAD.MOV R35, RZ, RZ, -R32 ;  /* 0x000000ffff237224 */ /* 0x000fe200078e0a20 */
[----:B------:R-:W-:Y:S01]  /*29e0*/  IADD3 R33, PT, PT, -R32, -0x43300000, RZ ;  /* 0xbcd0000020217810 */ /* 0x000fe20007ffe1ff */
[----:B------:R-:W-:-:S06]  /*29f0*/  IMAD.MOV.U32 R34, RZ, RZ, RZ ;  /* 0x000000ffff227224 */ /* 0x000fcc00078e00ff */
[----:B------:R-:W-:Y:S02]  /*2a00*/  DFMA R34, R52, -R34, R40 ;  /* 0x800000223422722b */ /* 0x000fe40000000028 */
[----:B------:R-:W-:-:S08]  /*2a10*/  DMUL.RP R40, R40, R54 ;  /* 0x0000003628287228 */ /* 0x000fd00000008000 */
[----:B------:R-:W-:Y:S02]  /*2a20*/  FSETP.NEU.AND P0, PT, |R35|, R33, PT ;  /* 0x000000212300720b */ /* 0x000fe40003f0d200 */
[----:B------:R-:W-:Y:S02]  /*2a30*/  LOP3.LUT R37, R41, R37, RZ, 0x3c, !PT ;  /* 0x0000002529257212 */ /* 0x000fe400078e3cff */
[----:B------:R-:W-:Y:S02]  /*2a40*/  FSEL R52, R40, R52, !P0 ;  /* 0x0000003428347208 */ /* 0x000fe40004000000 */
[----:B------:R-:W-:Y:S01]  /*2a50*/  FSEL R53, R37, R53, !P0 ;  /* 0x0000003525357208 */ /* 0x000fe20004000000 */
[----:B------:R-:W-:Y:S06]  /*2a60*/  BRA `(.L_x_62) ;  /* 0x0000000000547947 */ /* 0x000fec0003800000 */
.L_x_61:
[----:B------:R-:W-:-:S14]  /*2a70*/  DSETP.NAN.AND P0, PT, R32, R32, PT ;  /* 0x000000202000722a */ /* 0x000fdc0003f08000 */
[----:B------:R-:W-:Y:S05]  /*2a80*/  @P0 BRA `(.L_x_63) ;  /* 0x0000000000440947 */ /* 0x000fea0003800000 */
[----:B------:R-:W-:-:S14]  /*2a90*/  DSETP.NAN.AND P0, PT, R36, R36, PT ;  /* 0x000000242400722a */ /* 0x000fdc0003f08000 */
[----:B------:R-:W-:Y:S05]  /*2aa0*/  @P0 BRA `(.L_x_64) ;  /* 0x0000000000300947 */ /* 0x000fea0003800000 */
[----:B------:R-:W-:Y:S01]  /*2ab0*/  ISETP.NE.AND P0, PT, R54, R55, PT ;  /* 0x000000373600720c */ /* 0x000fe20003f05270 */
[----:B------:R-:W-:Y:S01]  /*2ac0*/  IMAD.MOV.U32 R53, RZ, RZ, -0x80000 ;  /* 0xfff80000ff357424 */ /* 0x000fe200078e00ff */
[----:B------:R-:W-:-:S11]  /*2ad0*/  MOV R52, 0x0 ;  /* 0x0000000000347802 */ /* 0x000fd60000000f00 */
[----:B------:R-:W-:Y:S05]  /*2ae0*/  @!P0 BRA `(.L_x_62) ;  /* 0x0000000000348947 */ /* 0x000fea0003800000 */
[----:B------:R-:W-:Y:S02]  /*2af0*/  ISETP.NE.AND P0, PT, R54, 0x7ff00000, PT ;  /* 0x7ff000003600780c */ /* 0x000fe40003f05270 */
[----:B------:R-:W-:Y:S02]  /*2b00*/  LOP3.LUT R53, R33, 0x80000000, R37, 0x48, !PT ;  /* 0x8000000021357812 */ /* 0x000fe400078e4825 */
[----:B------:R-:W-:-:S13]  /*2b10*/  ISETP.EQ.OR P0, PT, R55, RZ, !P0 ;  /* 0x000000ff3700720c */ /* 0x000fda0004702670 */
[----:B------:R-:W-:Y:S01]  /*2b20*/  @P0 LOP3.LUT R32, R53, 0x7ff00000, RZ, 0xfc, !PT ;  /* 0x7ff0000035200812 */ /* 0x000fe200078efcff */
[----:B------:R-:W-:Y:S01]  /*2b30*/  @!P0 IMAD.MOV.U32 R52, RZ, RZ, RZ ;  /* 0x000000ffff348224 */ /* 0x000fe200078e00ff */
[----:B------:R-:W-:-:S03]  /*2b40*/  @P0 MOV R52, RZ ;  /* 0x000000ff00340202 */ /* 0x000fc60000000f00 */
[----:B------:R-:W-:Y:S01]  /*2b50*/  @P0 IMAD.MOV.U32 R53, RZ, RZ, R32 ;  /* 0x000000ffff350224 */ /* 0x000fe200078e0020 */
[----:B------:R-:W-:Y:S06]  /*2b60*/  BRA `(.L_x_62) ;  /* 0x0000000000147947 */ /* 0x000fec0003800000 */
.L_x_64:
[----:B------:R-:W-:Y:S01]  /*2b70*/  LOP3.LUT R53, R37, 0x80000, RZ, 0xfc, !PT ;  /* 0x0008000025357812 */ /* 0x000fe200078efcff */
[----:B------:R-:W-:Y:S01]  /*2b80*/  IMAD.MOV.U32 R52, RZ, RZ, R36 ;  /* 0x000000ffff347224 */ /* 0x000fe200078e0024 */
[----:B------:R-:W-:Y:S06]  /*2b90*/  BRA `(.L_x_62) ;  /* 0x0000000000087947 */ /* 0x000fec0003800000 */
.L_x_63:
[----:B------:R-:W-:Y:S02]  /*2ba0*/  LOP3.LUT R53, R33, 0x80000, RZ, 0xfc, !PT ;  /* 0x0008000021357812 */ /* 0x000fe400078efcff */
[----:B------:R-:W-:-:S07]  /*2bb0*/  MOV R52, R32 ;  /* 0x0000002000347202 */ /* 0x000fce0000000f00 */
.L_x_62:
[----:B------:R-:W-:Y:S05]  /*2bc0*/  BSYNC.RECONVERGENT B2 ;  /* 0x0000000000027941 */ /* 0x000fea0003800200 */
.L_x_60:
[----:B------:R-:W-:Y:S01]  /*2bd0*/  MOV R32, R50 ;  /* 0x0000003200207202 */ /* 0x000fe20000000f00 */
[----:B------:R-:W-:Y:S02]  /*2be0*/  IMAD.MOV.U32 R33, RZ, RZ, 0x0 ;  /* 0x00000000ff217424 */ /* 0x000fe400078e00ff */
[----:B------:R-:W-:Y:S02]  /*2bf0*/  IMAD.MOV.U32 R36, RZ, RZ, R52 ;  /* 0x000000ffff247224 */ /* 0x000fe400078e0034 */
[----:B------:R-:W-:Y:S01]  /*2c00*/  IMAD.MOV.U32 R37, RZ, RZ, R53 ;  /* 0x000000ffff257224 */ /* 0x000fe200078e0035 */
[----:B------:R-:W-:Y:S06]  /*2c10*/  RET.REL.NODEC R32 `(_Z36voxel_sampling_idx_binary_gpu_kerneliiiiffffffiibPKfPKxPKiS0_S4_PiS5_S5_S5_S5_) ;  /* 0xffffffd020f87950 */ /* 0x000fec0003c3ffff */
        .weak           $__internal_1_$__cuda_sm3x_div_rn_noftz_f32_slowpath
        .type           $__internal_1_$__cuda_sm3x_div_rn_noftz_f32_slowpath,@function
        .size           $__internal_1_$__cuda_sm3x_div_rn_noftz_f32_slowpath,(.L_x_78 - $__internal_1_$__cuda_sm3x_div_rn_noftz_f32_slowpath)
$__internal_1_$__cuda_sm3x_div_rn_noftz_f32_slowpath:
[----:B------:R-:W-:Y:S01]  /*2c20*/  SHF.R.U32.HI R35, RZ, 0x17, R33 ;  /* 0x00000017ff237819 */ /* 0x000fe20000011621 */
[----:B------:R-:W-:Y:S01]  /*2c30*/  BSSY.RECONVERGENT B1, `(.L_x_65) ;  /* 0x0000062000017945 */ /* 0x000fe20003800200 */
[----:B------:R-:W-:Y:S02]  /*2c40*/  SHF.R.U32.HI R40, RZ, 0x17, R32 ;  /* 0x00000017ff287819 */ /* 0x000fe40000011620 */
[----:B------:R-:W-:Y:S02]  /*2c50*/  LOP3.LUT R35, R35, 0xff, RZ, 0xc0, !PT ;  /* 0x000000ff23237812 */ /* 0x000fe400078ec0ff */
[----:B------:R-:W-:-:S03]  /*2c60*/  LOP3.LUT R40, R40, 0xff, RZ, 0xc0, !PT ;  /* 0x000000ff28287812 */ /* 0x000fc600078ec0ff */
[----:B------:R-:W-:Y:S01]  /*2c70*/  VIADD R41, R35, 0xffffffff ;  /* 0xffffffff23297836 */ /* 0x000fe20000000000 */
[----:B------:R-:W-:-:S04]  /*2c80*/  IADD3 R39, PT, PT, R40, -0x1, RZ ;  /* 0xffffffff28277810 */ /* 0x000fc80007ffe0ff */
[----:B------:R-:W-:-:S04]  /*2c90*/  ISETP.GT.U32.AND P0, PT, R41, 0xfd, PT ;  /* 0x000000fd2900780c */ /* 0x000fc80003f04070 */
[----:B------:R-:W-:-:S13]  /*2ca0*/  ISETP.GT.U32.OR P0, PT, R39, 0xfd, P0 ;  /* 0x000000fd2700780c */ /* 0x000fda0000704470 */
[----:B------:R-:W-:Y:S01]  /*2cb0*/  @!P0 IMAD.MOV.U32 R38, RZ, RZ, RZ ;  /* 0x000000ffff268224 */ /* 0x000fe200078e00ff */
[----:B------:R-:W-:Y:S06]  /*2cc0*/  @!P0 BRA `(.L_x_66) ;  /* 0x00000000005c8947 */ /* 0x000fec0003800000 */
[----:B------:R-:W-:Y:S02]  /*2cd0*/  FSETP.GTU.FTZ.AND P0, PT, |R32|, +INF , PT ;  /* 0x7f8000002000780b */ /* 0x000fe40003f1c200 */
[----:B------:R-:W-:-:S04]  /*2ce0*/  FSETP.GTU.FTZ.AND P3, PT, |R33|, +INF , PT ;  /* 0x7f8000002100780b */ /* 0x000fc80003f7c200 */
[----:B------:R-:W-:-:S13]  /*2cf0*/  PLOP3.LUT P0, PT, P0, P3, PT, 0xf8, 0x8f ;  /* 0x00000000008f781c */ /* 0x000fda0000707f70 */
[----:B------:R-:W-:Y:S05]  /*2d00*/  @P0 BRA `(.L_x_67) ;  /* 0x00000004004c0947 */ /* 0x000fea0003800000 */
[----:B------:R-:W-:-:S13]  /*2d10*/  LOP3.LUT P0, RZ, R33, 0x7fffffff, R32, 0xc8, !PT ;  /* 0x7fffffff21ff7812 */ /* 0x000fda000780c820 */
[----:B------:R-:W-:Y:S05]  /*2d20*/  @!P0 BRA `(.L_x_68) ;  /* 0x00000004003c8947 */ /* 0x000fea0003800000 */
[C---:B------:R-:W-:Y:S02]  /*2d30*/  FSETP.NEU.FTZ.AND P3, PT, |R32|.reuse, +INF , PT ;  /* 0x7f8000002000780b */ /* 0x040fe40003f7d200 */
[----:B------:R-:W-:Y:S02]  /*2d40*/  FSETP.NEU.FTZ.AND P4, PT, |R33|, +INF , PT ;  /* 0x7f8000002100780b */ /* 0x000fe40003f9d200 */
[----:B------:R-:W-:-:S11]  /*2d50*/  FSETP.NEU.FTZ.AND P0, PT, |R32|, +INF , PT ;  /* 0x7f8000002000780b */ /* 0x000fd60003f1d200 */
[----:B------:R-:W-:Y:S05]  /*2d60*/  @!P4 BRA !P3, `(.L_x_68) ;  /* 0x00000004002cc947 */ /* 0x000fea0005800000 */
[----:B------:R-:W-:-:S04]  /*2d70*/  LOP3.LUT P3, RZ, R32, 0x7fffffff, RZ, 0xc0, !PT ;  /* 0x7fffffff20ff7812 */ /* 0x000fc8000786c0ff */
[----:B------:R-:W-:-:S13]  /*2d80*/  PLOP3.LUT P3, PT, P4, P3, PT, 0x2f, 0xf2 ;  /* 0x0000000000f2781c */ /* 0x000fda0002766577 */
[----:B------:R-:W-:Y:S05]  /*2d90*/  @P3 BRA `(.L_x_69) ;  /* 0x0000000400183947 */ /* 0x000fea0003800000 */
[----:B------:R-:W-:-:S04]  /*2da0*/  LOP3.LUT P3, RZ, R33, 0x7fffffff, RZ, 0xc0, !PT ;  /* 0x7fffffff21ff7812 */ /* 0x000fc8000786c0ff */
[----:B------:R-:W-:-:S13]  /*2db0*/  PLOP3.LUT P0, PT, P0, P3, PT, 0x2f, 0xf2 ;  /* 0x0000000000f2781c */ /* 0x000fda0000706577 */
[----:B------:R-:W-:Y:S05]  /*2dc0*/  @P0 BRA `(.L_x_70) ;  /* 0x0000000400000947 */ /* 0x000fea0003800000 */
[----:B------:R-:W-:Y:S02]  /*2dd0*/  ISETP.GE.AND P0, PT, R39, RZ, PT ;  /* 0x000000ff2700720c */ /* 0x000fe40003f06270 */
[----:B------:R-:W-:-:S11]  /*2de0*/  ISETP.GE.AND P3, PT, R41, RZ, PT ;  /* 0x000000ff2900720c */ /* 0x000fd60003f66270 */
[----:B------:R-:W-:Y:S01]  /*2df0*/  @P0 IMAD.MOV.U32 R38, RZ, RZ, RZ ;  /* 0x000000ffff260224 */ /* 0x000fe200078e00ff */
[----:B------:R-:W-:Y:S01]  /*2e00*/  @!P0 MOV R38, 0xffffffc0 ;  /* 0xffffffc000268802 */ /* 0x000fe20000000f00 */
[----:B------:R-:W-:Y:S01]  /*2e10*/  @!P0 FFMA R32, R32, 1.84467440737095516160e+19, RZ ;  /* 0x5f80000020208823 */ /* 0x000fe200000000ff */
[----:B------:R-:W-:-:S03]  /*2e20*/  @!P3 FFMA R33, R33, 1.84467440737095516160e+19, RZ ;  /* 0x5f8000002121b823 */ /* 0x000fc600000000ff */
[----:B------:R-:W-:-:S07]  /*2e30*/  @!P3 VIADD R38, R38, 0x40 ;  /* 0x000000402626b836 */ /* 0x000fce0000000000 */
.L_x_66:
[----:B------:R-:W-:Y:S01]  /*2e40*/  LEA R42, R35, 0xc0800000, 0x17 ;  /* 0xc0800000232a7811 */ /* 0x000fe200078eb8ff */
[----:B------:R-:W-:Y:S01]  /*2e50*/  BSSY.RECONVERGENT B2, `(.L_x_71) ;  /* 0x0000036000027945 */ /* 0x000fe20003800200 */
[----:B------:R-:W-:-:S03]  /*2e60*/  IADD3 R40, PT, PT, R40, -0x7f, RZ ;  /* 0xffffff8128287810 */ /* 0x000fc60007ffe0ff */
[----:B------:R-:W-:Y:S02]  /*2e70*/  IMAD.IADD R41, R33, 0x1, -R42 ;  /* 0x0000000121297824 */ /* 0x000fe400078e0a2a */
[C---:B------:R-:W-:Y:S02]  /*2e80*/  IMAD R32, R40.reuse, -0x800000, R32 ;  /* 0xff80000028207824 */ /* 0x040fe400078e0220 */
[----:B------:R0:W1:Y:S01]  /*2e90*/  MUFU.RCP R42, R41 ;  /* 0x00000029002a7308 */ /* 0x0000620000001000 */
[----:B------:R-:W-:Y:S01]  /*2ea0*/  FADD.FTZ R39, -R41, -RZ ;  /* 0x800000ff29277221 */ /* 0x000fe20000010100 */
[----:B0-----:R-:W-:-:S05]  /*2eb0*/  IADD3 R41, PT, PT, R40, 0x7f, -R35 ;  /* 0x0000007f28297810 */ /* 0x001fca0007ffe823 */
[----:B------:R-:W-:Y:S02]  /*2ec0*/  IMAD.IADD R41, R41, 0x1, R38 ;  /* 0x0000000129297824 */ /* 0x000fe400078e0226 */
[----:B-1----:R-:W-:-:S04]  /*2ed0*/  FFMA R33, R42, R39, 1 ;  /* 0x3f8000002a217423 */ /* 0x002fc80000000027 */
[----:B------:R-:W-:-:S04]  /*2ee0*/  FFMA R33, R42, R33, R42 ;  /* 0x000000212a217223 */ /* 0x000fc8000000002a */
[----:B------:R-:W-:-:S04]  /*2ef0*/  FFMA R42, R32, R33, RZ ;  /* 0x00000021202a7223 */ /* 0x000fc800000000ff */
[----:B------:R-:W-:-:S04]  /*2f00*/  FFMA R43, R39, R42, R32 ;  /* 0x0000002a272b7223 */ /* 0x000fc80000000020 */
[----:B------:R-:W-:-:S04]  /*2f10*/  FFMA R42, R33, R43, R42 ;  /* 0x0000002b212a7223 */ /* 0x000fc8000000002a */
[----:B------:R-:W-:-:S04]  /*2f20*/  FFMA R39, R39, R42, R32 ;  /* 0x0000002a27277223 */ /* 0x000fc80000000020 */
[----:B------:R-:W-:-:S05]  /*2f30*/  FFMA R32, R33, R39, R42 ;  /* 0x0000002721207223 */ /* 0x000fca000000002a */
[----:B------:R-:W-:-:S04]  /*2f40*/  SHF.R.U32.HI R35, RZ, 0x17, R32 ;  /* 0x00000017ff237819 */ /* 0x000fc80000011620 */
[----:B------:R-:W-:-:S05]  /*2f50*/  LOP3.LUT R35, R35, 0xff, RZ, 0xc0, !PT ;  /* 0x000000ff23237812 */ /* 0x000fca00078ec0ff */
[----:B------:R-:W-:-:S05]  /*2f60*/  IMAD.IADD R38, R35, 0x1, R41 ;  /* 0x0000000123267824 */ /* 0x000fca00078e0229 */
[----:B------:R-:W-:-:S04]  /*2f70*/  IADD3 R35, PT, PT, R38, -0x1, RZ ;  /* 0xffffffff26237810 */ /* 0x000fc80007ffe0ff */
[----:B------:R-:W-:-:S13]  /*2f80*/  ISETP.GE.U32.AND P0, PT, R35, 0xfe, PT ;  /* 0x000000fe2300780c */ /* 0x000fda0003f06070 */
[----:B------:R-:W-:Y:S05]  /*2f90*/  @!P0 BRA `(.L_x_72) ;  /* 0x0000000000808947 */ /* 0x000fea0003800000 */
[----:B------:R-:W-:-:S13]  /*2fa0*/  ISETP.GT.AND P0, PT, R38, 0xfe, PT ;  /* 0x000000fe2600780c */ /* 0x000fda0003f04270 */
[----:B------:R-:W-:Y:S05]  /*2fb0*/  @P0 BRA `(.L_x_73) ;  /* 0x00000000006c0947 */ /* 0x000fea0003800000 */
[----:B------:R-:W-:-:S13]  /*2fc0*/  ISETP.GE.AND P0, PT, R38, 0x1, PT ;  /* 0x000000012600780c */ /* 0x000fda0003f06270 */
[----:B------:R-:W-:Y:S05]  /*2fd0*/  @P0 BRA `(.L_x_74) ;  /* 0x0000000000740947 */ /* 0x000fea0003800000 */
[----:B------:R-:W-:Y:S02]  /*2fe0*/  ISETP.GE.AND P0, PT, R38, -0x18, PT ;  /* 0xffffffe82600780c */ /* 0x000fe40003f06270 */
[----:B------:R-:W-:-:S11]  /*2ff0*/  LOP3.LUT R32, R32, 0x80000000, RZ, 0xc0, !PT ;  /* 0x8000000020207812 */ /* 0x000fd600078ec0ff */
[----:B------:R-:W-:Y:S05]  /*3000*/  @!P0 BRA `(.L_x_74) ;  /* 0x0000000000688947 */ /* 0x000fea0003800000 */
[-CC-:B------:R-:W-:Y:S01]  /*3010*/  FFMA.RZ R35, R33, R39.reuse, R42.reuse ;  /* 0x0000002721237223 */ /* 0x180fe2000000c02a */
[C---:B------:R-:W-:Y:S02]  /*3020*/  ISETP.NE.AND P4, PT, R38.reuse, RZ, PT ;  /* 0x000000ff2600720c */ /* 0x040fe40003f85270 */
[C---:B------:R-:W-:Y:S02]  /*3030*/  ISETP.NE.AND P3, PT, R38.reuse, RZ, PT ;  /* 0x000000ff2600720c */ /* 0x040fe40003f65270 */
[----:B------:R-:W-:Y:S01]  /*3040*/  LOP3.LUT R40, R35, 0x7fffff, RZ, 0xc0, !PT ;  /* 0x007fffff23287812 */ /* 0x000fe200078ec0ff */
[CCC-:B------:R-:W-:Y:S01]  /*3050*/  FFMA.RP R35, R33.reuse, R39.reuse, R42.reuse ;  /* 0x0000002721237223 */ /* 0x1c0fe2000000802a */
[----:B------:R-:W-:Y:S01]  /*3060*/  FFMA.RM R42, R33, R39, R42 ;  /* 0x00000027212a7223 */ /* 0x000fe2000000402a */
[----:B------:R-:W-:Y:S01]  /*3070*/  VIADD R33, R38, 0x20 ;  /* 0x0000002026217836 */ /* 0x000fe20000000000 */
[----:B------:R-:W-:Y:S01]  /*3080*/  LOP3.LUT R40, R40, 0x800000, RZ, 0xfc, !PT ;  /* 0x0080000028287812 */ /* 0x000fe200078efcff */
[----:B------:R-:W-:-:S02]  /*3090*/  IMAD.MOV R38, RZ, RZ, -R38 ;  /* 0x000000ffff267224 */ /* 0x000fc400078e0a26 */
[----:B------:R-:W-:Y:S02]  /*30a0*/  FSETP.NEU.FTZ.AND P0, PT, R35, R42, PT ;  /* 0x0000002a2300720b */ /* 0x000fe40003f1d000 */
[----:B------:R-:W-:Y:S02]  /*30b0*/  SHF.L.U32 R33, R40, R33, RZ ;  /* 0x0000002128217219 */ /* 0x000fe400000006ff */
[----:B------:R-:W-:Y:S02]  /*30c0*/  SEL R35, R38, RZ, P4 ;  /* 0x000000ff26237207 */ /* 0x000fe40002000000 */
[----:B------:R-:W-:Y:S02]  /*30d0*/  ISETP.NE.AND P3, PT, R33, RZ, P3 ;  /* 0x000000ff2100720c */ /* 0x000fe40001f65270 */
[----:B------:R-:W-:Y:S02]  /*30e0*/  SHF.R.U32.HI R35, RZ, R35, R40 ;  /* 0x00000023ff237219 */ /* 0x000fe40000011628 */
[----:B------:R-:W-:-:S02]  /*30f0*/  PLOP3.LUT P0, PT, P0, P3, PT, 0xf8, 0x8f ;  /* 0x00000000008f781c */ /* 0x000fc40000707f70 */
[----:B------:R-:W-:Y:S02]  /*3100*/  SHF.R.U32.HI R38, RZ, 0x1, R35 ;  /* 0x00000001ff267819 */ /* 0x000fe40000011623 */
[----:B------:R-:W-:-:S04]  /*3110*/  SEL R33, RZ, 0x1, !P0 ;  /* 0x00000001ff217807 */ /* 0x000fc80004000000 */
[----:B------:R-:W-:-:S04]  /*3120*/  LOP3.LUT R40, R33, 0x1, R38, 0xf8, !PT ;  /* 0x0000000121287812 */ /* 0x000fc800078ef826 */
[----:B------:R-:W-:-:S04]  /*3130*/  LOP3.LUT R35, R40, R35, RZ, 0xc0, !PT ;  /* 0x0000002328237212 */ /* 0x000fc800078ec0ff */
[----:B------:R-:W-:-:S04]  /*3140*/  IADD3 R35, PT, PT, R38, R35, RZ ;  /* 0x0000002326237210 */ /* 0x000fc80007ffe0ff */
[----:B------:R-:W-:Y:S01]  /*3150*/  LOP3.LUT R32, R35, R32, RZ, 0xfc, !PT ;  /* 0x0000002023207212 */ /* 0x000fe200078efcff */
[----:B------:R-:W-:Y:S06]  /*3160*/  BRA `(.L_x_74) ;  /* 0x0000000000107947 */ /* 0x000fec0003800000 */
.L_x_73:
[----:B------:R-:W-:-:S04]  /*3170*/  LOP3.LUT R32, R32, 0x80000000, RZ, 0xc0, !PT ;  /* 0x8000000020207812 */ /* 0x000fc800078ec0ff */
[----:B------:R-:W-:Y:S01]  /*3180*/  LOP3.LUT R32, R32, 0x7f800000, RZ, 0xfc, !PT ;  /* 0x7f80000020207812 */ /* 0x000fe200078efcff */
[----:B------:R-:W-:Y:S06]  /*3190*/  BRA `(.L_x_74) ;  /* 0x0000000000047947 */ /* 0x000fec0003800000 */
.L_x_72:
[----:B------:R-:W-:-:S07]  /*31a0*/  IMAD R32, R41, 0x800000, R32 ;  /* 0x0080000029207824 */ /* 0x000fce00078e0220 */
.L_x_74:
[----:B------:R-:W-:Y:S05]  /*31b0*/  BSYNC.RECONVERGENT B2 ;  /* 0x0000000000027941 */ /* 0x000fea0003800200 */
.L_x_71:
[----:B------:R-:W-:Y:S05]  /*31c0*/  BRA `(.L_x_75) ;  /* 0x0000000000207947 */ /* 0x000fea0003800000 */
.L_x_70:
[----:B------:R-:W-:-:S04]  /*31d0*/  LOP3.LUT R32, R33, 0x80000000, R32, 0x48, !PT ;  /* 0x8000000021207812 */ /* 0x000fc800078e4820 */
[----:B------:R-:W-:Y:S01]  /*31e0*/  LOP3.LUT R32, R32, 0x7f800000, RZ, 0xfc, !PT ;  /* 0x7f80000020207812 */ /* 0x000fe200078efcff */
[----:B------:R-:W-:Y:S06]  /*31f0*/  BRA `(.L_x_75) ;  /* 0x0000000000147947 */ /* 0x000fec0003800000 */
.L_x_69:
[----:B------:R-:W-:Y:S01]  /*3200*/  LOP3.LUT R32, R33, 0x80000000, R32, 0x48, !PT ;  /* 0x8000000021207812 */ /* 0x000fe200078e4820 */
[----:B------:R-:W-:Y:S06]  /*3210*/  BRA `(.L_x_75) ;  /* 0x00000000000c7947 */ /* 0x000fec0003800000 */
.L_x_68:
[----:B------:R-:W0:Y:S01]  /*3220*/  MUFU.RSQ R32, -QNAN ;  /* 0xffc0000000207908 */ /* 0x000e220000001400 */
[----:B------:R-:W-:Y:S05]  /*3230*/  BRA `(.L_x_75) ;  /* 0x0000000000047947 */ /* 0x000fea0003800000 */
.L_x_67:
[----:B------:R-:W-:-:S07]  /*3240*/  FADD.FTZ R32, R32, R33 ;  /* 0x0000002120207221 */ /* 0x000fce0000010000 */
.L_x_75:
[----:B------:R-:W-:Y:S05]  /*3250*/  BSYNC.RECONVERGENT B1 ;  /* 0x0000000000017941 */ /* 0x000fea0003800200 */
.L_x_65:
[----:B0-----:R-:W-:Y:S01]  /*3260*/  IMAD.MOV.U32 R42, RZ, RZ, R32 ;  /* 0x000000ffff2a7224 */ /* 0x001fe200078e0020 */
[----:B------:R-:W-:Y:S01]  /*3270*/  MOV R32, R34 ;  /* 0x0000002200207202 */ /* 0x000fe20000000f00 */
[----:B------:R-:W-:-:S04]  /*3280*/  IMAD.MOV.U32 R33, RZ, RZ, 0x0 ;  /* 0x00000000ff217424 */ /* 0x000fc800078e00ff */
[----:B------:R-:W-:Y:S05]  /*3290*/  RET.REL.NODEC R32 `(_Z36voxel_sampling_idx_binary_gpu_kerneliiiiffffffiibPKfPKxPKiS0_S4_PiS5_S5_S5_S5_) ;  /* 0xffffffcc20587950 */ /* 0x000fea0003c3ffff */
.L_x_76:
[----:B------:R-:W-:-:S00]  /*32a0*/  BRA `(.L_x_76) ;  /* 0xfffffffc00fc7947 */ /* 0x000fc0000383ffff */
[----:B------:R-:W-:-:S00]  /*32b0*/  NOP ;  /* 0x0000000000007918 */ /* 0x000fc00000000000 */
        /* <DEDUP_REMOVED lines=12> */
.L_x_78:


//--------------------- .nv.shared.reserved.0     --------------------------
	.section	.nv.shared.reserved.0,"aw",@nobits
	.weak		__nv_reservedSMEM_offset_0_alias
	.size		__nv_reservedSMEM_offset_0_alias, 0, 64
	.other		__nv_reservedSMEM_offset_0_alias,@"STO_CUDA_RESERVED_SHARED STV_DEFAULT"
__nv_reservedSMEM_offset_0_alias:
	.zero		0
	.zero		64


//--------------------- .nv.constant0._Z36voxel_sampling_idx_binary_gpu_kerneliiiiffffffiibPKfPKxPKiS0_S4_PiS5_S5_S5_S5_ --------------------------
	.section	.nv.constant0._Z36voxel_sampling_idx_binary_gpu_kerneliiiiffffffiibPKfPKxPKiS0_S4_PiS5_S5_S5_S5_,"a",@progbits
	.sectionflags	@""
	.align	4
.nv.constant0._Z36voxel_sampling_idx_binary_gpu_kerneliiiiffffffiibPKfPKxPKiS0_S4_PiS5_S5_S5_S5_:
	.zero		1032


//--------------------- SYMBOLS --------------------------

	.type		.nv.reservedSmem.offset0,@object
	.size		.nv.reservedSmem.offset0,0x4
